	.target	sm_100a

	.elftype	@"ET_EXEC"


//--------------------- .note.nv.tkinfo           --------------------------
	.section	.note.nv.tkinfo,"",@"SHT_NOTE"
	.sectionflags	@"SHF_NOTE_NV_TKINFO"
	.tkinfo
        /*0018*/ 	.word	0x00000002
        /*0030*/ 	.string	""
        /*0030*/ 	.string	"ptxas"
        /*0030*/ 	.string	"Cuda compilation tools, release 13.0, V13.0.88"
        /*0030*/ 	.string	"Build cuda_13.0.r13.0/compiler.36424714_0"
        /*0030*/ 	.string	"-arch sm_100a -m 64 "



//--------------------- .note.nv.cuinfo           --------------------------
	.section	.note.nv.cuinfo,"",@"SHT_NOTE"
	.sectionflags	@"SHF_NOTE_NV_CUINFO"
        /*0018*/ 	.short	0x0002
        /*001a*/ 	.short	0x0064
        /*001c*/ 	.short	0x0082
	.zero		2


//--------------------- .nv.info                  --------------------------
	.section	.nv.info,"",@"SHT_CUDA_INFO"
	.align	4


	//----- nvinfo : EIATTR_REGCOUNT
	.align		4
        /*0000*/ 	.byte	0x04, 0x2f
        /*0002*/ 	.short	(.L_29 - .L_28)
	.align		4
.L_28:
        /*0004*/ 	.word	index@(_Z37convert_vertical_slash_indexes_kernelPKiS0_S0_S0_PiS1_S1_S1_llllllb)
        /*0008*/ 	.word	0x00000028


	//----- nvinfo : EIATTR_FRAME_SIZE
	.align		4
.L_29:
        /*000c*/ 	.byte	0x04, 0x11
        /*000e*/ 	.short	(.L_31 - .L_30)
	.align		4
.L_30:
        /*0010*/ 	.word	index@(_Z37convert_vertical_slash_indexes_kernelPKiS0_S0_S0_PiS1_S1_S1_llllllb)
        /*0014*/ 	.word	0x00000000


	//----- nvinfo : EIATTR_REGCOUNT
	.align		4
.L_31:
        /*0018*/ 	.byte	0x04, 0x2f
        /*001a*/ 	.short	(.L_33 - .L_32)
	.align		4
.L_32:
        /*001c*/ 	.word	index@(_Z47convert_vertical_slash_indexes_kernel_mergeheadPKiS0_S0_S0_S0_S0_PiS1_S1_S1_llllllb)
        /*0020*/ 	.word	0x00000028


	//----- nvinfo : EIATTR_FRAME_SIZE
	.align		4
.L_33:
        /*0024*/ 	.byte	0x04, 0x11
        /*0026*/ 	.short	(.L_35 - .L_34)
	.align		4
.L_34:
        /*0028*/ 	.word	index@(_Z47convert_vertical_slash_indexes_kernel_mergeheadPKiS0_S0_S0_S0_S0_PiS1_S1_S1_llllllb)
        /*002c*/ 	.word	0x00000000


	//----- nvinfo : EIATTR_MIN_STACK_SIZE
	.align		4
.L_35:
        /*0030*/ 	.byte	0x04, 0x12
        /*0032*/ 	.short	(.L_37 - .L_36)
	.align		4
.L_36:
        /*0034*/ 	.word	index@(_Z47convert_vertical_slash_indexes_kernel_mergeheadPKiS0_S0_S0_S0_S0_PiS1_S1_S1_llllllb)
        /*0038*/ 	.word	0x00000000


	//----- nvinfo : EIATTR_MIN_STACK_SIZE
	.align		4
.L_37:
        /*003c*/ 	.byte	0x04, 0x12
        /*003e*/ 	.short	(.L_39 - .L_38)
	.align		4
.L_38:
        /*0040*/ 	.word	index@(_Z37convert_vertical_slash_indexes_kernelPKiS0_S0_S0_PiS1_S1_S1_llllllb)
        /*0044*/ 	.word	0x00000000
.L_39:


//--------------------- .nv.compat                --------------------------
	.section	.nv.compat,"",@"SHT_CUDA_COMPAT_INFO"
	.align	4
        /*0000*/ 	.byte	0x02, 0x09, 0x01, 0x00, 0x02, 0x02, 0x01, 0x00, 0x02, 0x05, 0x05, 0x00, 0x03, 0x07, 0x01, 0x01
        /*0010*/ 	.byte	0x02, 0x03, 0x00, 0x00, 0x02, 0x06, 0x01, 0x00, 0x04, 0x0b, 0x08, 0x00, 0x09, 0x00, 0x00, 0x00
        /*0020*/ 	.byte	0x00, 0x00, 0x00, 0x00


//--------------------- .nv.info._Z47convert_vertical_slash_indexes_kernel_mergeheadPKiS0_S0_S0_S0_S0_PiS1_S1_S1_llllllb --------------------------
	.section	.nv.info._Z47convert_vertical_slash_indexes_kernel_mergeheadPKiS0_S0_S0_S0_S0_PiS1_S1_S1_llllllb,"",@"SHT_CUDA_INFO"
	.sectionflags	@""
	.align	4


	//----- nvinfo : EIATTR_CUDA_API_VERSION
	.align		4
        /*0000*/ 	.byte	0x04, 0x37
        /*0002*/ 	.short	(.L_41 - .L_40)
.L_40:
        /*0004*/ 	.word	0x00000082


	//----- nvinfo : EIATTR_KPARAM_INFO
	.align		4
.L_41:
        /*0008*/ 	.byte	0x04, 0x17
        /*000a*/ 	.short	(.L_43 - .L_42)
.L_42:
        /*000c*/ 	.word	0x00000000
        /*0010*/ 	.short	0x0010
        /*0012*/ 	.short	0x0080
        /*0014*/ 	.byte	0x00, 0xf0, 0x05, 0x00


	//----- nvinfo : EIATTR_KPARAM_INFO
	.align		4
.L_43:
        /*0018*/ 	.byte	0x04, 0x17
        /*001a*/ 	.short	(.L_45 - .L_44)
.L_44:
        /*001c*/ 	.word	0x00000000
        /*0020*/ 	.short	0x000f
        /*0022*/ 	.short	0x0078
        /*0024*/ 	.byte	0x00, 0xf0, 0x21, 0x00


	//----- nvinfo : EIATTR_KPARAM_INFO
	.align		4
.L_45:
        /*0028*/ 	.byte	0x04, 0x17
        /*002a*/ 	.short	(.L_47 - .L_46)
.L_46:
        /*002c*/ 	.word	0x00000000
        /*0030*/ 	.short	0x000e
        /*0032*/ 	.short	0x0070
        /*0034*/ 	.byte	0x00, 0xf0, 0x21, 0x00


	//----- nvinfo : EIATTR_KPARAM_INFO
	.align		4
.L_47:
        /*0038*/ 	.byte	0x04, 0x17
        /*003a*/ 	.short	(.L_49 - .L_48)
.L_48:
        /*003c*/ 	.word	0x00000000
        /*0040*/ 	.short	0x000d
        /*0042*/ 	.short	0x0068
        /*0044*/ 	.byte	0x00, 0xf0, 0x21, 0x00


	//----- nvinfo : EIATTR_KPARAM_INFO
	.align		4
.L_49:
        /*0048*/ 	.byte	0x04, 0x17
        /*004a*/ 	.short	(.L_51 - .L_50)
.L_50:
        /*004c*/ 	.word	0x00000000
        /*0050*/ 	.short	0x000c
        /*0052*/ 	.short	0x0060
        /*0054*/ 	.byte	0x00, 0xf0, 0x21, 0x00


	//----- nvinfo : EIATTR_KPARAM_INFO
	.align		4
.L_51:
        /*0058*/ 	.byte	0x04, 0x17
        /*005a*/ 	.short	(.L_53 - .L_52)
.L_52:
        /*005c*/ 	.word	0x00000000
        /*0060*/ 	.short	0x000b
        /*0062*/ 	.short	0x0058
        /*0064*/ 	.byte	0x00, 0xf0, 0x21, 0x00


	//----- nvinfo : EIATTR_KPARAM_INFO
	.align		4
.L_53:
        /*0068*/ 	.byte	0x04, 0x17
        /*006a*/ 	.short	(.L_55 - .L_54)
.L_54:
        /*006c*/ 	.word	0x00000000
        /*0070*/ 	.short	0x000a
        /*0072*/ 	.short	0x0050
        /*0074*/ 	.byte	0x00, 0xf0, 0x21, 0x00


	//----- nvinfo : EIATTR_KPARAM_INFO
	.align		4
.L_55:
        /*0078*/ 	.byte	0x04, 0x17
        /*007a*/ 	.short	(.L_57 - .L_56)
.L_56:
        /*007c*/ 	.word	0x00000000
        /*0080*/ 	.short	0x0009
        /*0082*/ 	.short	0x0048
        /*0084*/ 	.byte	0x00, 0xf5, 0x21, 0x00


	//----- nvinfo : EIATTR_KPARAM_INFO
	.align		4
.L_57:
        /*0088*/ 	.byte	0x04, 0x17
        /*008a*/ 	.short	(.L_59 - .L_58)
.L_58:
        /*008c*/ 	.word	0x00000000
        /*0090*/ 	.short	0x0008
        /*0092*/ 	.short	0x0040
        /*0094*/ 	.byte	0x00, 0xf5, 0x21, 0x00


	//----- nvinfo : EIATTR_KPARAM_INFO
	.align		4
.L_59:
        /*0098*/ 	.byte	0x04, 0x17
        /*009a*/ 	.short	(.L_61 - .L_60)
.L_60:
        /*009c*/ 	.word	0x00000000
        /*00a0*/ 	.short	0x0007
        /*00a2*/ 	.short	0x0038
        /*00a4*/ 	.byte	0x00, 0xf5, 0x21, 0x00


	//----- nvinfo : EIATTR_KPARAM_INFO
	.align		4
.L_61:
        /*00a8*/ 	.byte	0x04, 0x17
        /*00aa*/ 	.short	(.L_63 - .L_62)
.L_62:
        /*00ac*/ 	.word	0x00000000
        /*00b0*/ 	.short	0x0006
        /*00b2*/ 	.short	0x0030
        /*00b4*/ 	.byte	0x00, 0xf5, 0x21, 0x00


	//----- nvinfo : EIATTR_KPARAM_INFO
	.align		4
.L_63:
        /*00b8*/ 	.byte	0x04, 0x17
        /*00ba*/ 	.short	(.L_65 - .L_64)
.L_64:
        /*00bc*/ 	.word	0x00000000
        /*00c0*/ 	.short	0x0005
        /*00c2*/ 	.short	0x0028
        /*00c4*/ 	.byte	0x00, 0xf5, 0x21, 0x00


	//----- nvinfo : EIATTR_KPARAM_INFO
	.align		4
.L_65:
        /*00c8*/ 	.byte	0x04, 0x17
        /*00ca*/ 	.short	(.L_67 - .L_66)
.L_66:
        /*00cc*/ 	.word	0x00000000
        /*00d0*/ 	.short	0x0004
        /*00d2*/ 	.short	0x0020
        /*00d4*/ 	.byte	0x00, 0xf5, 0x21, 0x00


	//----- nvinfo : EIATTR_KPARAM_INFO
	.align		4
.L_67:
        /*00d8*/ 	.byte	0x04, 0x17
        /*00da*/ 	.short	(.L_69 - .L_68)
.L_68:
        /*00dc*/ 	.word	0x00000000
        /*00e0*/ 	.short	0x0003
        /*00e2*/ 	.short	0x0018
        /*00e4*/ 	.byte	0x00, 0xf5, 0x21, 0x00


	//----- nvinfo : EIATTR_KPARAM_INFO
	.align		4
.L_69:
        /*00e8*/ 	.byte	0x04, 0x17
        /*00ea*/ 	.short	(.L_71 - .L_70)
.L_70:
        /*00ec*/ 	.word	0x00000000
        /*00f0*/ 	.short	0x0002
        /*00f2*/ 	.short	0x0010
        /*00f4*/ 	.byte	0x00, 0xf5, 0x21, 0x00


	//----- nvinfo : EIATTR_KPARAM_INFO
	.align		4
.L_71:
        /*00f8*/ 	.byte	0x04, 0x17
        /*00fa*/ 	.short	(.L_73 - .L_72)
.L_72:
        /*00fc*/ 	.word	0x00000000
        /*0100*/ 	.short	0x0001
        /*0102*/ 	.short	0x0008
        /*0104*/ 	.byte	0x00, 0xf5, 0x21, 0x00


	//----- nvinfo : EIATTR_KPARAM_INFO
	.align		4
.L_73:
        /*0108*/ 	.byte	0x04, 0x17
        /*010a*/ 	.short	(.L_75 - .L_74)
.L_74:
        /*010c*/ 	.word	0x00000000
        /*0110*/ 	.short	0x0000
        /*0112*/ 	.short	0x0000
        /*0114*/ 	.byte	0x00, 0xf5, 0x21, 0x00


	//----- nvinfo : EIATTR_SPARSE_MMA_MASK
	.align		4
.L_75:
        /*0118*/ 	.byte	0x03, 0x50
        /*011a*/ 	.short	0x0000


	//----- nvinfo : EIATTR_MAXREG_COUNT
	.align		4
        /*011c*/ 	.byte	0x03, 0x1b
        /*011e*/ 	.short	0x00ff


	//----- nvinfo : EIATTR_MERCURY_ISA_VERSION
	.align		4
        /*0120*/ 	.byte	0x03, 0x5f
        /*0122*/ 	.short	0x0101


	//----- nvinfo : EIATTR_VRC_CTA_INIT_COUNT
	.align		4
        /*0124*/ 	.byte	0x02, 0x4a
	.zero		1
	.zero		1


	//----- nvinfo : EIATTR_EXIT_INSTR_OFFSETS
	.align		4
        /*0128*/ 	.byte	0x04, 0x1c
        /*012a*/ 	.short	(.L_77 - .L_76)


	//   ....[0]....
.L_76:
        /*012c*/ 	.word	0x00000140


	//   ....[1]....
        /*0130*/ 	.word	0x000023e0


	//----- nvinfo : EIATTR_CRS_STACK_SIZE
	.align		4
.L_77:
        /*0134*/ 	.byte	0x04, 0x1e
        /*0136*/ 	.short	(.L_79 - .L_78)
.L_78:
        /*0138*/ 	.word	0x00000000


	//----- nvinfo : EIATTR_CBANK_PARAM_SIZE
	.align		4
.L_79:
        /*013c*/ 	.byte	0x03, 0x19
        /*013e*/ 	.short	0x0081


	//----- nvinfo : EIATTR_PARAM_CBANK
	.align		4
        /*0140*/ 	.byte	0x04, 0x0a
        /*0142*/ 	.short	(.L_81 - .L_80)
	.align		4
.L_80:
        /*0144*/ 	.word	index@(.nv.constant0._Z47convert_vertical_slash_indexes_kernel_mergeheadPKiS0_S0_S0_S0_S0_PiS1_S1_S1_llllllb)
        /*0148*/ 	.short	0x0380
        /*014a*/ 	.short	0x0081


	//----- nvinfo : EIATTR_SW_WAR
	.align		4
.L_81:
        /*014c*/ 	.byte	0x04, 0x36
        /*014e*/ 	.short	(.L_83 - .L_82)
.L_82:
        /*0150*/ 	.word	0x00000008
.L_83:


//--------------------- .nv.info._Z37convert_vertical_slash_indexes_kernelPKiS0_S0_S0_PiS1_S1_S1_llllllb --------------------------
	.section	.nv.info._Z37convert_vertical_slash_indexes_kernelPKiS0_S0_S0_PiS1_S1_S1_llllllb,"",@"SHT_CUDA_INFO"
	.sectionflags	@""
	.align	4


	//----- nvinfo : EIATTR_CUDA_API_VERSION
	.align		4
        /*0000*/ 	.byte	0x04, 0x37
        /*0002*/ 	.short	(.L_85 - .L_84)
.L_84:
        /*0004*/ 	.word	0x00000082


	//----- nvinfo : EIATTR_KPARAM_INFO
	.align		4
.L_85:
        /*0008*/ 	.byte	0x04, 0x17
        /*000a*/ 	.short	(.L_87 - .L_86)
.L_86:
        /*000c*/ 	.word	0x00000000
        /*0010*/ 	.short	0x000e
        /*0012*/ 	.short	0x0070
        /*0014*/ 	.byte	0x00, 0xf0, 0x05, 0x00


	//----- nvinfo : EIATTR_KPARAM_INFO
	.align		4
.L_87:
        /*0018*/ 	.byte	0x04, 0x17
        /*001a*/ 	.short	(.L_89 - .L_88)
.L_88:
        /*001c*/ 	.word	0x00000000
        /*0020*/ 	.short	0x000d
        /*0022*/ 	.short	0x0068
        /*0024*/ 	.byte	0x00, 0xf0, 0x21, 0x00


	//----- nvinfo : EIATTR_KPARAM_INFO
	.align		4
.L_89:
        /*0028*/ 	.byte	0x04, 0x17
        /*002a*/ 	.short	(.L_91 - .L_90)
.L_90:
        /*002c*/ 	.word	0x00000000
        /*0030*/ 	.short	0x000c
        /*0032*/ 	.short	0x0060
        /*0034*/ 	.byte	0x00, 0xf0, 0x21, 0x00


	//----- nvinfo : EIATTR_KPARAM_INFO
	.align		4
.L_91:
        /*0038*/ 	.byte	0x04, 0x17
        /*003a*/ 	.short	(.L_93 - .L_92)
.L_92:
        /*003c*/ 	.word	0x00000000
        /*0040*/ 	.short	0x000b
        /*0042*/ 	.short	0x0058
        /*0044*/ 	.byte	0x00, 0xf0, 0x21, 0x00


	//----- nvinfo : EIATTR_KPARAM_INFO
	.align		4
.L_93:
        /*0048*/ 	.byte	0x04, 0x17
        /*004a*/ 	.short	(.L_95 - .L_94)
.L_94:
        /*004c*/ 	.word	0x00000000
        /*0050*/ 	.short	0x000a
        /*0052*/ 	.short	0x0050
        /*0054*/ 	.byte	0x00, 0xf0, 0x21, 0x00


	//----- nvinfo : EIATTR_KPARAM_INFO
	.align		4
.L_95:
        /*0058*/ 	.byte	0x04, 0x17
        /*005a*/ 	.short	(.L_97 - .L_96)
.L_96:
        /*005c*/ 	.word	0x00000000
        /*0060*/ 	.short	0x0009
        /*0062*/ 	.short	0x0048
        /*0064*/ 	.byte	0x00, 0xf0, 0x21, 0x00


	//----- nvinfo : EIATTR_KPARAM_INFO
	.align		4
.L_97:
        /*0068*/ 	.byte	0x04, 0x17
        /*006a*/ 	.short	(.L_99 - .L_98)
.L_98:
        /*006c*/ 	.word	0x00000000
        /*0070*/ 	.short	0x0008
        /*0072*/ 	.short	0x0040
        /*0074*/ 	.byte	0x00, 0xf0, 0x21, 0x00


	//----- nvinfo : EIATTR_KPARAM_INFO
	.align		4
.L_99:
        /*0078*/ 	.byte	0x04, 0x17
        /*007a*/ 	.short	(.L_101 - .L_100)
.L_100:
        /*007c*/ 	.word	0x00000000
        /*0080*/ 	.short	0x0007
        /*0082*/ 	.short	0x0038
        /*0084*/ 	.byte	0x00, 0xf5, 0x21, 0x00


	//----- nvinfo : EIATTR_KPARAM_INFO
	.align		4
.L_101:
        /*0088*/ 	.byte	0x04, 0x17
        /*008a*/ 	.short	(.L_103 - .L_102)
.L_102:
        /*008c*/ 	.word	0x00000000
        /*0090*/ 	.short	0x0006
        /*0092*/ 	.short	0x0030
        /*0094*/ 	.byte	0x00, 0xf5, 0x21, 0x00


	//----- nvinfo : EIATTR_KPARAM_INFO
	.align		4
.L_103:
        /*0098*/ 	.byte	0x04, 0x17
        /*009a*/ 	.short	(.L_105 - .L_104)
.L_104:
        /*009c*/ 	.word	0x00000000
        /*00a0*/ 	.short	0x0005
        /*00a2*/ 	.short	0x0028
        /*00a4*/ 	.byte	0x00, 0xf5, 0x21, 0x00


	//----- nvinfo : EIATTR_KPARAM_INFO
	.align		4
.L_105:
        /*00a8*/ 	.byte	0x04, 0x17
        /*00aa*/ 	.short	(.L_107 - .L_106)
.L_106:
        /*00ac*/ 	.word	0x00000000
        /*00b0*/ 	.short	0x0004
        /*00b2*/ 	.short	0x0020
        /*00b4*/ 	.byte	0x00, 0xf5, 0x21, 0x00


	//----- nvinfo : EIATTR_KPARAM_INFO
	.align		4
.L_107:
        /*00b8*/ 	.byte	0x04, 0x17
        /*00ba*/ 	.short	(.L_109 - .L_108)
.L_108:
        /*00bc*/ 	.word	0x00000000
        /*00c0*/ 	.short	0x0003
        /*00c2*/ 	.short	0x0018
        /*00c4*/ 	.byte	0x00, 0xf5, 0x21, 0x00


	//----- nvinfo : EIATTR_KPARAM_INFO
	.align		4
.L_109:
        /*00c8*/ 	.byte	0x04, 0x17
        /*00ca*/ 	.short	(.L_111 - .L_110)
.L_110:
        /*00cc*/ 	.word	0x00000000
        /*00d0*/ 	.short	0x0002
        /*00d2*/ 	.short	0x0010
        /*00d4*/ 	.byte	0x00, 0xf5, 0x21, 0x00


	//----- nvinfo : EIATTR_KPARAM_INFO
	.align		4
.L_111:
        /*00d8*/ 	.byte	0x04, 0x17
        /*00da*/ 	.short	(.L_113 - .L_112)
.L_112:
        /*00dc*/ 	.word	0x00000000
        /*00e0*/ 	.short	0x0001
        /*00e2*/ 	.short	0x0008
        /*00e4*/ 	.byte	0x00, 0xf5, 0x21, 0x00


	//----- nvinfo : EIATTR_KPARAM_INFO
	.align		4
.L_113:
        /*00e8*/ 	.byte	0x04, 0x17
        /*00ea*/ 	.short	(.L_115 - .L_114)
.L_114:
        /*00ec*/ 	.word	0x00000000
        /*00f0*/ 	.short	0x0000
        /*00f2*/ 	.short	0x0000
        /*00f4*/ 	.byte	0x00, 0xf5, 0x21, 0x00


	//----- nvinfo : EIATTR_SPARSE_MMA_MASK
	.align		4
.L_115:
        /*00f8*/ 	.byte	0x03, 0x50
        /*00fa*/ 	.short	0x0000


	//----- nvinfo : EIATTR_MAXREG_COUNT
	.align		4
        /*00fc*/ 	.byte	0x03, 0x1b
        /*00fe*/ 	.short	0x00ff


	//----- nvinfo : EIATTR_MERCURY_ISA_VERSION
	.align		4
        /*0100*/ 	.byte	0x03, 0x5f
        /*0102*/ 	.short	0x0101


	//----- nvinfo : EIATTR_VRC_CTA_INIT_COUNT
	.align		4
        /*0104*/ 	.byte	0x02, 0x4a
	.zero		1
	.zero		1


	//----- nvinfo : EIATTR_EXIT_INSTR_OFFSETS
	.align		4
        /*0108*/ 	.byte	0x04, 0x1c
        /*010a*/ 	.short	(.L_117 - .L_116)


	//   ....[0]....
.L_116:
        /*010c*/ 	.word	0x00000140


	//   ....[1]....
        /*0110*/ 	.word	0x00002330


	//----- nvinfo : EIATTR_CRS_STACK_SIZE
	.align		4
.L_117:
        /*0114*/ 	.byte	0x04, 0x1e
        /*0116*/ 	.short	(.L_119 - .L_118)
.L_118:
        /*0118*/ 	.word	0x00000000


	//----- nvinfo : EIATTR_CBANK_PARAM_SIZE
	.align		4
.L_119:
        /*011c*/ 	.byte	0x03, 0x19
        /*011e*/ 	.short	0x0071


	//----- nvinfo : EIATTR_PARAM_CBANK
	.align		4
        /*0120*/ 	.byte	0x04, 0x0a
        /*0122*/ 	.short	(.L_121 - .L_120)
	.align		4
.L_120:
        /*0124*/ 	.word	index@(.nv.constant0._Z37convert_vertical_slash_indexes_kernelPKiS0_S0_S0_PiS1_S1_S1_llllllb)
        /*0128*/ 	.short	0x0380
        /*012a*/ 	.short	0x0071


	//----- nvinfo : EIATTR_SW_WAR
	.align		4
.L_121:
        /*012c*/ 	.byte	0x04, 0x36
        /*012e*/ 	.short	(.L_123 - .L_122)
.L_122:
        /*0130*/ 	.word	0x00000008
.L_123:


//--------------------- .nv.callgraph             --------------------------
	.section	.nv.callgraph,"",@"SHT_CUDA_CALLGRAPH"
	.align	4
	.sectionentsize	8
	.align		4
        /*0000*/ 	.word	0x00000000
	.align		4
        /*0004*/ 	.word	0xffffffff
	.align		4
        /*0008*/ 	.word	0x00000000
	.align		4
        /*000c*/ 	.word	0xfffffffe
	.align		4
        /*0010*/ 	.word	0x00000000
	.align		4
        /*0014*/ 	.word	0xfffffffd
	.align		4
        /*0018*/ 	.word	0x00000000
	.align		4
        /*001c*/ 	.word	0xfffffffc


//--------------------- .nv.constant4             --------------------------
	.section	.nv.constant4,"a",@progbits
	.align	8
	.align		8
.nv.constant4:
        /*0000*/ 	.dword	_ZN54_INTERNAL_9225101d_23_vertical_slash_index_cu_e44355d24cuda3std3__45__cpo5beginE
	.align		8
        /*0008*/ 	.dword	_ZN54_INTERNAL_9225101d_23_vertical_slash_index_cu_e44355d24cuda3std3__45__cpo3endE
	.align		8
        /*0010*/ 	.dword	_ZN54_INTERNAL_9225101d_23_vertical_slash_index_cu_e44355d24cuda3std3__45__cpo6cbeginE
	.align		8
        /*0018*/ 	.dword	_ZN54_INTERNAL_9225101d_23_vertical_slash_index_cu_e44355d24cuda3std3__45__cpo4cendE
	.align		8
        /*0020*/ 	.dword	_ZN54_INTERNAL_9225101d_23_vertical_slash_index_cu_e44355d24cuda3std3__45__cpo6rbeginE
	.align		8
        /*0028*/ 	.dword	_ZN54_INTERNAL_9225101d_23_vertical_slash_index_cu_e44355d24cuda3std3__45__cpo4rendE
	.align		8
        /*0030*/ 	.dword	_ZN54_INTERNAL_9225101d_23_vertical_slash_index_cu_e44355d24cuda3std3__45__cpo7crbeginE
	.align		8
        /*0038*/ 	.dword	_ZN54_INTERNAL_9225101d_23_vertical_slash_index_cu_e44355d24cuda3std3__45__cpo5crendE
	.align		8
        /*0040*/ 	.dword	_ZN54_INTERNAL_9225101d_23_vertical_slash_index_cu_e44355d24cuda3std3__456_GLOBAL__N__9225101d_23_vertical_slash_index_cu_e44355d26ignoreE
	.align		8
        /*0048*/ 	.dword	_ZN54_INTERNAL_9225101d_23_vertical_slash_index_cu_e44355d24cuda3std3__419piecewise_constructE
	.align		8
        /*0050*/ 	.dword	_ZN54_INTERNAL_9225101d_23_vertical_slash_index_cu_e44355d24cuda3std3__48in_placeE
	.align		8
        /*0058*/ 	.dword	_ZN54_INTERNAL_9225101d_23_vertical_slash_index_cu_e44355d24cuda3std3__420unreachable_sentinelE
	.align		8
        /*0060*/ 	.dword	_ZN54_INTERNAL_9225101d_23_vertical_slash_index_cu_e44355d24cuda3std6ranges3__45__cpo4swapE
	.align		8
        /*0068*/ 	.dword	_ZN54_INTERNAL_9225101d_23_vertical_slash_index_cu_e44355d24cuda3std6ranges3__45__cpo9iter_moveE
	.align		8
        /*0070*/ 	.dword	_ZN54_INTERNAL_9225101d_23_vertical_slash_index_cu_e44355d24cuda3std6ranges3__45__cpo5beginE
	.align		8
        /*0078*/ 	.dword	_ZN54_INTERNAL_9225101d_23_vertical_slash_index_cu_e44355d24cuda3std6ranges3__45__cpo3endE
	.align		8
        /*0080*/ 	.dword	_ZN54_INTERNAL_9225101d_23_vertical_slash_index_cu_e44355d24cuda3std6ranges3__45__cpo6cbeginE
	.align		8
        /*0088*/ 	.dword	_ZN54_INTERNAL_9225101d_23_vertical_slash_index_cu_e44355d24cuda3std6ranges3__45__cpo4cendE
	.align		8
        /*0090*/ 	.dword	_ZN54_INTERNAL_9225101d_23_vertical_slash_index_cu_e44355d24cuda3std6ranges3__45__cpo7advanceE
	.align		8
        /*0098*/ 	.dword	_ZN54_INTERNAL_9225101d_23_vertical_slash_index_cu_e44355d24cuda3std6ranges3__45__cpo9iter_swapE
	.align		8
        /*00a0*/ 	.dword	_ZN54_INTERNAL_9225101d_23_vertical_slash_index_cu_e44355d24cuda3std6ranges3__45__cpo4nextE
	.align		8
        /*00a8*/ 	.dword	_ZN54_INTERNAL_9225101d_23_vertical_slash_index_cu_e44355d24cuda3std6ranges3__45__cpo4prevE
	.align		8
        /*00b0*/ 	.dword	_ZN54_INTERNAL_9225101d_23_vertical_slash_index_cu_e44355d24cuda3std6ranges3__45__cpo4dataE
	.align		8
        /*00b8*/ 	.dword	_ZN54_INTERNAL_9225101d_23_vertical_slash_index_cu_e44355d24cuda3std6ranges3__45__cpo5cdataE
	.align		8
        /*00c0*/ 	.dword	_ZN54_INTERNAL_9225101d_23_vertical_slash_index_cu_e44355d24cuda3std6ranges3__45__cpo4sizeE
	.align		8
        /*00c8*/ 	.dword	_ZN54_INTERNAL_9225101d_23_vertical_slash_index_cu_e44355d24cuda3std6ranges3__45__cpo5ssizeE
	.align		8
        /*00d0*/ 	.dword	_ZN54_INTERNAL_9225101d_23_vertical_slash_index_cu_e44355d24cuda3std6ranges3__45__cpo8distanceE
	.align		8
        /*00d8*/ 	.dword	_ZN54_INTERNAL_9225101d_23_vertical_slash_index_cu_e44355d26thrust24THRUST_300001_SM_1000_NS6system6detail10sequential3seqE


//--------------------- .text._Z47convert_vertical_slash_indexes_kernel_mergeheadPKiS0_S0_S0_S0_S0_PiS1_S1_S1_llllllb --------------------------
	.section	.text._Z47convert_vertical_slash_indexes_kernel_mergeheadPKiS0_S0_S0_S0_S0_PiS1_S1_S1_llllllb,"ax",@progbits
	.align	128
        .global         _Z47convert_vertical_slash_indexes_kernel_mergeheadPKiS0_S0_S0_S0_S0_PiS1_S1_S1_llllllb
        .type           _Z47convert_vertical_slash_indexes_kernel_mergeheadPKiS0_S0_S0_S0_S0_PiS1_S1_S1_llllllb,@function
        .size           _Z47convert_vertical_slash_indexes_kernel_mergeheadPKiS0_S0_S0_S0_S0_PiS1_S1_S1_llllllb,(.L_x_98 - _Z47convert_vertical_slash_indexes_kernel_mergeheadPKiS0_S0_S0_S0_S0_PiS1_S1_S1_llllllb)
        .other          _Z47convert_vertical_slash_indexes_kernel_mergeheadPKiS0_S0_S0_S0_S0_PiS1_S1_S1_llllllb,@"STO_CUDA_ENTRY STV_DEFAULT"
_Z47convert_vertical_slash_indexes_kernel_mergeheadPKiS0_S0_S0_S0_S0_PiS1_S1_S1_llllllb:
.text._Z47convert_vertical_slash_indexes_kernel_mergeheadPKiS0_S0_S0_S0_S0_PiS1_S1_S1_llllllb:
[----:B------:R-:W-:Y:S08]  /*0000*/  LDC R1, c[0x0][0x37c] ;  /* 0x0000df00ff017b82 */ /* 0x000ff00000000800 */
[----:B------:R-:W0:Y:S01]  /*0010*/  S2UR UR24, SR_CTAID.Y ;  /* 0x00000000001879c3 */ /* 0x000e220000002600 */
[----:B------:R-:W0:Y:S01]  /*0020*/  LDCU.128 UR4, c[0x0][0x380] ;  /* 0x00007000ff0477ac */ /* 0x000e220008000c00 */
[----:B------:R-:W1:Y:S01]  /*0030*/  LDCU.64 UR26, c[0x0][0x358] ;  /* 0x00006b00ff1a77ac */ /* 0x000e620008000a00 */
[----:B------:R-:W2:Y:S05]  /*0040*/  S2R R3, SR_TID.X ;  /* 0x0000000000037919 */ /* 0x000eaa0000002100 */
[----:B------:R-:W2:Y:S01]  /*0050*/  LDC R2, c[0x0][0x360] ;  /* 0x0000d800ff027b82 */ /* 0x000ea20000000800 */
[----:B------:R-:W3:Y:S01]  /*0060*/  LDCU.64 UR32, c[0x0][0x3e0] ;  /* 0x00007c00ff2077ac */ /* 0x000ee20008000a00 */
[----:B0-----:R-:W-:-:S06]  /*0070*/  UIMAD.WIDE.U32 UR4, UR24, 0x4, UR4 ;  /* 0x00000004180478a5 */ /* 0x001fcc000f8e0004 */
[----:B------:R-:W-:Y:S02]  /*0080*/  IMAD.U32 R4, RZ, RZ, UR4 ;  /* 0x00000004ff047e24 */ /* 0x000fe4000f8e00ff */
[----:B------:R-:W-:-:S05]  /*0090*/  IMAD.U32 R5, RZ, RZ, UR5 ;  /* 0x00000005ff057e24 */ /* 0x000fca000f8e00ff */
[----:B-1----:R-:W4:Y:S01]  /*00a0*/  LDG.E R4, desc[UR26][R4.64] ;  /* 0x0000001a04047981 */ /* 0x002f22000c1e1900 */
[----:B------:R-:W2:Y:S02]  /*00b0*/  S2UR UR4, SR_CTAID.Z ;  /* 0x00000000000479c3 */ /* 0x000ea40000002700 */
[----:B--2---:R-:W-:-:S04]  /*00c0*/  IMAD R2, R2, UR4, R3 ;  /* 0x0000000402027c24 */ /* 0x004fc8000f8e0203 */
[C---:B---3--:R-:W-:Y:S02]  /*00d0*/  IMAD R7, R2.reuse, UR33, RZ ;  /* 0x0000002102077c24 */ /* 0x048fe4000f8e02ff */
[----:B------:R-:W-:-:S04]  /*00e0*/  IMAD.WIDE.U32 R20, R2, UR32, RZ ;  /* 0x0000002002147c25 */ /* 0x000fc8000f8e00ff */
[----:B------:R-:W-:Y:S01]  /*00f0*/  IMAD.IADD R30, R21, 0x1, R7 ;  /* 0x00000001151e7824 */ /* 0x000fe200078e0207 */
[----:B----4-:R-:W-:-:S13]  /*0100*/  R2UR UR25, R4 ;  /* 0x00000000041972ca */ /* 0x010fda00000e0000 */
[----:B------:R-:W-:Y:S02]  /*0110*/  USHF.R.S32.HI UR34, URZ, 0x1f, UR25 ;  /* 0x0000001fff227899 */ /* 0x000fe40008011419 */
[----:B------:R-:W-:-:S04]  /*0120*/  ISETP.GE.U32.AND P0, PT, R20, UR25, PT ;  /* 0x0000001914007c0c */ /* 0x000fc8000bf06070 */
[----:B------:R-:W-:-:S13]  /*0130*/  ISETP.GE.AND.EX P0, PT, R30, UR34, PT, P0 ;  /* 0x000000221e007c0c */ /* 0x000fda000bf06300 */
[----:B------:R-:W-:Y:S05]  /*0140*/  @P0 EXIT ;  /* 0x000000000000094d */ /* 0x000fea0003800000 */
[----:B------:R-:W0:Y:S01]  /*0150*/  S2UR UR4, SR_CTAID.X ;  /* 0x00000000000479c3 */ /* 0x000e220000002500 */
[----:B------:R-:W0:Y:S01]  /*0160*/  LDCU.128 UR20, c[0x0][0x3a0] ;  /* 0x00007400ff1477ac */ /* 0x000e220008000c00 */
[----:B------:R-:W1:Y:S01]  /*0170*/  LDCU.128 UR8, c[0x0][0x3d0] ;  /* 0x00007a00ff0877ac */ /* 0x000e620008000c00 */
[----:B------:R-:W2:Y:S01]  /*0180*/  LDCU.128 UR28, c[0x0][0x3f0] ;  /* 0x00007e00ff1c77ac */ /* 0x000ea20008000c00 */
[----:B------:R-:W-:Y:S01]  /*0190*/  UMOV UR5, URZ ;  /* 0x000000ff00057c82 */ /* 0x000fe20008000000 */
[----:B------:R-:W3:Y:S01]  /*01a0*/  LDCU.128 UR12, c[0x0][0x390] ;  /* 0x00007200ff0c77ac */ /* 0x000ee20008000c00 */
[----:B------:R-:W-:Y:S02]  /*01b0*/  UIMAD.WIDE.U32 UR6, UR24, 0x4, UR6 ;  /* 0x00000004180678a5 */ /* 0x000fe4000f8e0006 */
[----:B0-----:R-:W-:-:S04]  /*01c0*/  UIMAD.WIDE.U32 UR16, UR4, 0x4, UR22 ;  /* 0x00000004041078a5 */ /* 0x001fc8000f8e0016 */
[----:B------:R-:W-:Y:S01]  /*01d0*/  IMAD.U32 R4, RZ, RZ, UR6 ;  /* 0x00000006ff047e24 */ /* 0x000fe2000f8e00ff */
[----:B------:R-:W-:Y:S01]  /*01e0*/  UIMAD.WIDE.U32 UR18, UR4, 0x4, UR20 ;  /* 0x00000004041278a5 */ /* 0x000fe2000f8e0014 */
[----:B------:R-:W-:Y:S01]  /*01f0*/  IMAD.U32 R5, RZ, RZ, UR7 ;  /* 0x00000007ff057e24 */ /* 0x000fe2000f8e00ff */
[----:B-1----:R-:W-:Y:S02]  /*0200*/  UIMAD.WIDE.U32 UR4, UR24, UR8, UR4 ;  /* 0x00000008180472a5 */ /* 0x002fe4000f8e0004 */
[----:B------:R-:W-:Y:S01]  /*0210*/  UIMAD UR24, UR24, UR9, URZ ;  /* 0x00000009181872a4 */ /* 0x000fe2000f8e02ff */
[----:B------:R-:W-:Y:S01]  /*0220*/  IMAD.U32 R6, RZ, RZ, UR16 ;  /* 0x00000010ff067e24 */ /* 0x000fe2000f8e00ff */
[----:B--2---:R-:W-:Y:S01]  /*0230*/  UIMAD.WIDE.U32 UR6, UR4, UR28, URZ ;  /* 0x0000001c040672a5 */ /* 0x004fe2000f8e00ff */
[----:B------:R-:W-:Y:S01]  /*0240*/  IMAD.U32 R7, RZ, RZ, UR17 ;  /* 0x00000011ff077e24 */ /* 0x000fe2000f8e00ff */
[----:B------:R-:W-:Y:S01]  /*0250*/  UIADD3 UR16, UPT, UPT, UR5, UR24, URZ ;  /* 0x0000001805107290 */ /* 0x000fe2000fffe0ff */
[----:B------:R-:W-:Y:S01]  /*0260*/  IMAD.U32 R8, RZ, RZ, UR18 ;  /* 0x00000012ff087e24 */ /* 0x000fe2000f8e00ff */
[----:B------:R-:W-:Y:S01]  /*0270*/  UIMAD.WIDE.U32 UR8, UR4, UR30, URZ ;  /* 0x0000001e040872a5 */ /* 0x000fe2000f8e00ff */
[----:B------:R-:W2:Y:S01]  /*0280*/  LDG.E R0, desc[UR26][R4.64] ;  /* 0x0000001a04007981 */ /* 0x000ea2000c1e1900 */
[----:B------:R-:W-:-:S02]  /*0290*/  UIMAD UR5, UR16, UR28, URZ ;  /* 0x0000001c100572a4 */ /* 0x000fc4000f8e02ff */
[----:B------:R-:W-:Y:S01]  /*02a0*/  UIMAD UR17, UR16, UR30, URZ ;  /* 0x0000001e101172a4 */ /* 0x000fe2000f8e02ff */
[----:B------:R0:W4:Y:S01]  /*02b0*/  LDG.E R10, desc[UR26][R6.64] ;  /* 0x0000001a060a7981 */ /* 0x000122000c1e1900 */
[----:B------:R-:W-:Y:S02]  /*02c0*/  UIMAD UR5, UR4, UR29, UR5 ;  /* 0x0000001d040572a4 */ /* 0x000fe4000f8e0205 */
[----:B------:R-:W-:Y:S02]  /*02d0*/  UIMAD UR17, UR4, UR31, UR17 ;  /* 0x0000001f041172a4 */ /* 0x000fe4000f8e0211 */
[----:B------:R-:W-:Y:S02]  /*02e0*/  UIADD3 UR7, UPT, UPT, UR7, UR5, URZ ;  /* 0x0000000507077290 */ /* 0x000fe4000fffe0ff */
[----:B---3--:R-:W-:Y:S02]  /*02f0*/  ULEA UR14, UP1, UR8, UR14, 0x2 ;  /* 0x0000000e080e7291 */ /* 0x008fe4000f8210ff */
[----:B------:R-:W-:-:S02]  /*0300*/  UIADD3 UR5, UPT, UPT, UR9, UR17, URZ ;  /* 0x0000001109057290 */ /* 0x000fc4000fffe0ff */
[----:B------:R-:W-:Y:S02]  /*0310*/  ULEA UR12, UP0, UR6, UR12, 0x2 ;  /* 0x0000000c060c7291 */ /* 0x000fe4000f8010ff */
[----:B------:R-:W-:Y:S01]  /*0320*/  ULEA.HI.X UR15, UR8, UR15, UR5, 0x2, UP1 ;  /* 0x0000000f080f7291 */ /* 0x000fe200088f1405 */
[----:B------:R-:W-:Y:S01]  /*0330*/  IMAD.U32 R9, RZ, RZ, UR19 ;  /* 0x00000013ff097e24 */ /* 0x000fe2000f8e00ff */
[----:B------:R-:W-:Y:S01]  /*0340*/  ULEA.HI.X UR13, UR6, UR13, UR7, 0x2, UP0 ;  /* 0x0000000d060d7291 */ /* 0x000fe200080f1407 */
[----:B0-----:R-:W-:Y:S02]  /*0350*/  IMAD.U32 R6, RZ, RZ, UR14 ;  /* 0x0000000eff067e24 */ /* 0x001fe4000f8e00ff */
[----:B------:R-:W-:Y:S01]  /*0360*/  IMAD.U32 R4, RZ, RZ, UR12 ;  /* 0x0000000cff047e24 */ /* 0x000fe2000f8e00ff */
[----:B------:R0:W3:Y:S01]  /*0370*/  LDG.E R8, desc[UR26][R8.64] ;  /* 0x0000001a08087981 */ /* 0x0000e2000c1e1900 */
[----:B------:R-:W-:Y:S01]  /*0380*/  IMAD.U32 R7, RZ, RZ, UR15 ;  /* 0x0000000fff077e24 */ /* 0x000fe2000f8e00ff */
[----:B------:R-:W-:Y:S01]  /*0390*/  UIMAD UR16, UR16, UR10, URZ ;  /* 0x0000000a101072a4 */ /* 0x000fe2000f8e02ff */
[----:B------:R-:W-:Y:S01]  /*03a0*/  IMAD.U32 R5, RZ, RZ, UR13 ;  /* 0x0000000dff057e24 */ /* 0x000fe2000f8e00ff */
[----:B------:R-:W1:Y:S03]  /*03b0*/  LDCU.U8 UR5, c[0x0][0x400] ;  /* 0x00008000ff0577ac */ /* 0x000e660008000000 */
[----:B------:R-:W5:Y:S04]  /*03c0*/  LDG.E R7, desc[UR26][R6.64] ;  /* 0x0000001a06077981 */ /* 0x000f68000c1e1900 */
[----:B------:R1:W5:Y:S01]  /*03d0*/  LDG.E R27, desc[UR26][R4.64] ;  /* 0x0000001a041b7981 */ /* 0x000362000c1e1900 */
[----:B------:R-:W-:Y:S01]  /*03e0*/  UIMAD UR11, UR4, UR11, UR16 ;  /* 0x0000000b040b72a4 */ /* 0x000fe2000f8e0210 */
[----:B0-----:R-:W-:Y:S01]  /*03f0*/  IMAD.U32 R9, RZ, RZ, UR10 ;  /* 0x0000000aff097e24 */ /* 0x001fe2000f8e00ff */
[----:B------:R-:W0:Y:S01]  /*0400*/  LDCU.128 UR16, c[0x0][0x3b0] ;  /* 0x00007600ff1077ac */ /* 0x000e220008000c00 */
[----:B------:R-:W-:-:S02]  /*0410*/  IMAD.MOV.U32 R3, RZ, RZ, RZ ;  /* 0x000000ffff037224 */ /* 0x000fc400078e00ff */
[----:B------:R-:W-:-:S04]  /*0420*/  IMAD.WIDE.U32 R2, R9, UR4, R2 ;  /* 0x0000000409027c25 */ /* 0x000fc8000f8e0002 */
[----:B------:R-:W-:Y:S02]  /*0430*/  VIADD R9, R3, UR11 ;  /* 0x0000000b03097c36 */ /* 0x000fe40008000000 */
[----:B------:R-:W4:Y:S02]  /*0440*/  LDCU.128 UR8, c[0x0][0x3c0] ;  /* 0x00007800ff0877ac */ /* 0x000f240008000c00 */
[----:B------:R-:W-:Y:S01]  /*0450*/  IMAD R3, R9, UR30, RZ ;  /* 0x0000001e09037c24 */ /* 0x000fe2000f8e02ff */
[----:B-1----:R-:W-:Y:S01]  /*0460*/  UPRMT UR4, UR5, 0x8880, URZ ;  /* 0x0000888005047896 */ /* 0x002fe200080000ff */
[----:B------:R-:W-:-:S04]  /*0470*/  IMAD.WIDE.U32 R4, R2, UR30, RZ ;  /* 0x0000001e02047c25 */ /* 0x000fc8000f8e00ff */
[C---:B------:R-:W-:Y:S02]  /*0480*/  IMAD R3, R2.reuse, UR31, R3 ;  /* 0x0000001f02037c24 */ /* 0x040fe4000f8e0203 */
[----:B------:R-:W-:Y:S02]  /*0490*/  IMAD.SHL.U32 R16, R2, 0x4, RZ ;  /* 0x0000000402107824 */ /* 0x000fe400078e00ff */
[----:B------:R-:W-:Y:S01]  /*04a0*/  IMAD R11, R9, UR28, RZ ;  /* 0x0000001c090b7c24 */ /* 0x000fe2000f8e02ff */
[----:B------:R-:W-:Y:S01]  /*04b0*/  UISETP.NE.AND UP0, UPT, UR4, URZ, UPT ;  /* 0x000000ff0400728c */ /* 0x000fe2000bf05270 */
[----:B------:R-:W-:Y:S01]  /*04c0*/  IMAD.IADD R3, R5, 0x1, R3 ;  /* 0x0000000105037824 */ /* 0x000fe200078e0203 */
[----:B0-----:R-:W-:Y:S01]  /*04d0*/  IADD3 R18, P0, PT, R16, UR16, RZ ;  /* 0x0000001010127c10 */ /* 0x001fe2000ff1e0ff */
[C---:B------:R-:W-:Y:S01]  /*04e0*/  IMAD R5, R2.reuse, UR29, R11 ;  /* 0x0000001d02057c24 */ /* 0x040fe2000f8e020b */
[----:B------:R-:W-:Y:S01]  /*04f0*/  SHF.L.U64.HI R6, R2, 0x2, R9 ;  /* 0x0000000202067819 */ /* 0x000fe20000010209 */
[----:B------:R-:W-:Y:S03]  /*0500*/  BSSY.RECONVERGENT B0, `(.L_x_0) ;  /* 0x0000071000007945 */ /* 0x000fe60003800200 */
[----:B------:R-:W-:-:S02]  /*0510*/  IADD3.X R19, PT, PT, R6, UR17, RZ, P0, !PT ;  /* 0x0000001106137c10 */ /* 0x000fc400087fe4ff */
[----:B--2---:R-:W-:Y:S02]  /*0520*/  R2UR UR6, R0 ;  /* 0x00000000000672ca */ /* 0x004fe400000e0000 */
[----:B------:R-:W-:Y:S02]  /*0530*/  LEA R0, P1, R4, UR18, 0x2 ;  /* 0x0000001204007c11 */ /* 0x000fe4000f8210ff */
[----:B----4-:R-:W-:Y:S01]  /*0540*/  R2UR UR7, R10 ;  /* 0x000000000a0772ca */ /* 0x010fe200000e0000 */
[----:B------:R-:W-:Y:S01]  /*0550*/  IMAD.WIDE.U32 R10, R2, UR28, RZ ;  /* 0x0000001c020a7c25 */ /* 0x000fe2000f8e00ff */
[----:B------:R-:W-:Y:S02]  /*0560*/  LEA.HI.X R2, R4, UR19, R3, 0x2, P1 ;  /* 0x0000001304027c11 */ /* 0x000fe400088f1403 */
[----:B------:R-:W-:Y:S01]  /*0570*/  IADD3 R16, P1, PT, R16, UR8, RZ ;  /* 0x0000000810107c10 */ /* 0x000fe2000ff3e0ff */
[----:B------:R-:W-:Y:S01]  /*0580*/  IMAD.IADD R5, R11, 0x1, R5 ;  /* 0x000000010b057824 */ /* 0x000fe200078e0205 */
[----:B------:R-:W-:-:S02]  /*0590*/  LEA R3, P2, R10, UR10, 0x2 ;  /* 0x0000000a0a037c11 */ /* 0x000fc4000f8410ff */
[----:B------:R-:W-:Y:S02]  /*05a0*/  IADD3.X R17, PT, PT, R6, UR9, RZ, P1, !PT ;  /* 0x0000000906117c10 */ /* 0x000fe40008ffe4ff */
[----:B------:R-:W-:Y:S01]  /*05b0*/  LEA.HI.X R4, R10, UR11, R5, 0x2, P2 ;  /* 0x0000000b0a047c11 */ /* 0x000fe200090f1405 */
[----:B------:R-:W-:Y:S01]  /*05c0*/  USHF.R.S32.HI UR10, URZ, 0x1f, UR6 ;  /* 0x0000001fff0a7899 */ /* 0x000fe20008011406 */
[----:B---3--:R-:W-:Y:S02]  /*05d0*/  R2UR UR5, R8 ;  /* 0x00000000080572ca */ /* 0x008fe400000e0000 */
[----:B------:R-:W-:Y:S01]  /*05e0*/  IADD3 R8, P0, PT, R20, UR32, RZ ;  /* 0x0000002014087c10 */ /* 0x000fe2000ff1e0ff */
[----:B------:R-:W-:-:S03]  /*05f0*/  USHF.R.S32.HI UR8, URZ, 0x1f, UR7 ;  /* 0x0000001fff087899 */ /* 0x000fc60008011407 */
[----:B------:R-:W-:Y:S02]  /*0600*/  IADD3.X R9, PT, PT, R30, UR33, RZ, P0, !PT ;  /* 0x000000211e097c10 */ /* 0x000fe400087fe4ff */
[----:B-----5:R-:W-:Y:S02]  /*0610*/  SHF.R.S32.HI R22, RZ, 0x1f, R7 ;  /* 0x0000001fff167819 */ /* 0x020fe40000011407 */
[----:B------:R-:W-:Y:S01]  /*0620*/  SHF.R.S32.HI R26, RZ, 0x1f, R27 ;  /* 0x0000001fff1a7819 */ /* 0x000fe2000001141b */
[----:B------:R-:W-:Y:S06]  /*0630*/  BRA.U !UP0, `(.L_x_1) ;  /* 0x0000000108a87547 */ /* 0x000fec000b800000 */
[----:B------:R-:W-:Y:S01]  /*0640*/  IMAD.U32 R5, RZ, RZ, UR25 ;  /* 0x00000019ff057e24 */ /* 0x000fe2000f8e00ff */
[----:B------:R-:W-:Y:S01]  /*0650*/  UISETP.GE.AND UP1, UPT, UR7, 0x2, UPT ;  /* 0x000000020700788c */ /* 0x000fe2000bf26270 */
[----:B------:R-:W-:Y:S01]  /*0660*/  IMAD.U32 R6, RZ, RZ, UR34 ;  /* 0x00000022ff067e24 */ /* 0x000fe2000f8e00ff */
[----:B------:R-:W-:Y:S02]  /*0670*/  BSSY.RECONVERGENT B1, `(.L_x_2) ;  /* 0x0000018000017945 */ /* 0x000fe40003800200 */
[----:B------:R-:W-:Y:S01]  /*0680*/  IADD3 R14, P2, P3, R8, UR6, -R5 ;  /* 0x00000006080e7c10 */ /* 0x000fe2000fb5e805 */
[----:B------:R-:W-:Y:S01]  /*0690*/  IMAD.MOV.U32 R5, RZ, RZ, 0x1 ;  /* 0x00000001ff057424 */ /* 0x000fe200078e00ff */
[----:B------:R-:W-:Y:S02]  /*06a0*/  PLOP3.LUT P1, PT, PT, PT, UP1, 0x80, 0x8 ;  /* 0x000000000008781c */ /* 0x000fe40003f2f018 */
[----:B------:R-:W-:Y:S02]  /*06b0*/  ISETP.GT.U32.AND P0, PT, R14, R7, PT ;  /* 0x000000070e00720c */ /* 0x000fe40003f04070 */
[----:B------:R-:W-:Y:S01]  /*06c0*/  IADD3.X R15, PT, PT, R9, UR10, ~R6, P2, P3 ;  /* 0x0000000a090f7c10 */ /* 0x000fe200097e6c06 */
[----:B------:R-:W-:-:S03]  /*06d0*/  IMAD.MOV.U32 R6, RZ, RZ, RZ ;  /* 0x000000ffff067224 */ /* 0x000fc600078e00ff */
[----:B------:R-:W-:-:S13]  /*06e0*/  ISETP.GT.OR.EX P0, PT, R15, R22, !P1, P0 ;  /* 0x000000160f00720c */ /* 0x000fda0004f04700 */
[----:B------:R-:W-:Y:S05]  /*06f0*/  @P0 BRA `(.L_x_3) ;  /* 0x00000000003c0947 */ /* 0x000fea0003800000 */
[----:B------:R-:W-:Y:S02]  /*0700*/  IMAD.MOV.U32 R12, RZ, RZ, 0x1 ;  /* 0x00000001ff0c7424 */ /* 0x000fe400078e00ff */
[----:B------:R-:W-:-:S07]  /*0710*/  IMAD.MOV.U32 R13, RZ, RZ, RZ ;  /* 0x000000ffff0d7224 */ /* 0x000fce00078e00ff */
.L_x_4:
[----:B------:R-:W-:-:S04]  /*0720*/  LEA R10, P0, R12, UR14, 0x2 ;  /* 0x0000000e0c0a7c11 */ /* 0x000fc8000f8010ff */
[----:B------:R-:W-:-:S05]  /*0730*/  LEA.HI.X R11, R12, UR15, R13, 0x2, P0 ;  /* 0x0000000f0c0b7c11 */ /* 0x000fca00080f140d */
[----:B------:R-:W2:Y:S01]  /*0740*/  LDG.E R7, desc[UR26][R10.64] ;  /* 0x0000001a0a077981 */ /* 0x000ea2000c1e1900 */
[----:B------:R-:W-:-:S04]  /*0750*/  IADD3 R5, P1, PT, R12, 0x1, RZ ;  /* 0x000000010c057810 */ /* 0x000fc80007f3e0ff */
[----:B------:R-:W-:Y:S01]  /*0760*/  ISETP.GE.U32.AND P0, PT, R5, UR7, PT ;  /* 0x0000000705007c0c */ /* 0x000fe2000bf06070 */
[----:B------:R-:W-:Y:S02]  /*0770*/  IMAD.X R6, RZ, RZ, R13, P1 ;  /* 0x000000ffff067224 */ /* 0x000fe400008e060d */
[----:B------:R-:W-:Y:S02]  /*0780*/  IMAD.MOV.U32 R12, RZ, RZ, R5 ;  /* 0x000000ffff0c7224 */ /* 0x000fe400078e0005 */
[----:B------:R-:W-:Y:S01]  /*0790*/  IMAD.MOV.U32 R13, RZ, RZ, R6 ;  /* 0x000000ffff0d7224 */ /* 0x000fe200078e0006 */
[----:B------:R-:W-:Y:S02]  /*07a0*/  ISETP.GE.AND.EX P0, PT, R6, UR8, PT, P0 ;  /* 0x0000000806007c0c */ /* 0x000fe4000bf06300 */
[----:B--2---:R-:W-:Y:S02]  /*07b0*/  ISETP.GT.U32.AND P1, PT, R14, R7, PT ;  /* 0x000000070e00720c */ /* 0x004fe40003f24070 */
[----:B------:R-:W-:-:S04]  /*07c0*/  SHF.R.S32.HI R22, RZ, 0x1f, R7 ;  /* 0x0000001fff167819 */ /* 0x000fc80000011407 */
[----:B------:R-:W-:-:S13]  /*07d0*/  ISETP.GT.AND.EX P1, PT, R15, R22, PT, P1 ;  /* 0x000000160f00720c */ /* 0x000fda0003f24310 */
[----:B------:R-:W-:Y:S05]  /*07e0*/  @!P0 BRA !P1, `(.L_x_4) ;  /* 0xfffffffc00cc8947 */ /* 0x000fea000483ffff */
.L_x_3:
[----:B------:R-:W-:Y:S05]  /*07f0*/  BSYNC.RECONVERGENT B1 ;  /* 0x0000000000017941 */ /* 0x000fea0003800200 */
.L_x_2:
[----:B------:R-:W-:-:S04]  /*0800*/  ISETP.GT.U32.AND P0, PT, R7, R14, PT ;  /* 0x0000000e0700720c */ /* 0x000fc80003f04070 */
[----:B------:R-:W-:-:S13]  /*0810*/  ISETP.GT.AND.EX P0, PT, R22, R15, PT, P0 ;  /* 0x0000000f1600720c */ /* 0x000fda0003f04300 */
[----:B------:R-:W-:Y:S05]  /*0820*/  @P0 BRA `(.L_x_5) ;  /* 0x0000000000c00947 */ /* 0x000fea0003800000 */
[----:B------:R-:W-:-:S04]  /*0830*/  IADD3 R25, P0, PT, R7, UR25, RZ ;  /* 0x0000001907197c10 */ /* 0x000fc8000ff1e0ff */
[----:B------:R-:W-:Y:S02]  /*0840*/  IADD3.X R10, PT, PT, R22, UR34, RZ, P0, !PT ;  /* 0x00000022160a7c10 */ /* 0x000fe400087fe4ff */
[----:B------:R-:W-:-:S04]  /*0850*/  IADD3 R25, P0, P1, -R25, UR6, R8 ;  /* 0x0000000619197c10 */ /* 0x000fc8000f91e108 */
[----:B------:R-:W-:Y:S02]  /*0860*/  IADD3.X R31, PT, PT, ~R10, UR10, R9, P0, P1 ;  /* 0x0000000a0a1f7c10 */ /* 0x000fe400087e2509 */
[----:B------:R-:W-:-:S04]  /*0870*/  ISETP.GT.U32.AND P0, PT, R25, UR32, PT ;  /* 0x0000002019007c0c */ /* 0x000fc8000bf04070 */
[----:B------:R-:W-:-:S04]  /*0880*/  ISETP.GT.AND.EX P0, PT, R31, UR33, PT, P0 ;  /* 0x000000211f007c0c */ /* 0x000fc8000bf04300 */
[----:B------:R-:W-:Y:S02]  /*0890*/  SEL R25, R25, UR32, P0 ;  /* 0x0000002019197c07 */ /* 0x000fe40008000000 */
[----:B------:R-:W-:Y:S02]  /*08a0*/  SEL R31, R31, UR33, P0 ;  /* 0x000000211f1f7c07 */ /* 0x000fe40008000000 */
[----:B------:R-:W-:-:S04]  /*08b0*/  IADD3 R29, P0, PT, R25, -UR32, RZ ;  /* 0x80000020191d7c10 */ /* 0x000fc8000ff1e0ff */
[----:B------:R-:W-:Y:S01]  /*08c0*/  IADD3.X R28, PT, PT, R31, ~UR33, RZ, P0, !PT ;  /* 0x800000211f1c7c10 */ /* 0x000fe200087fe4ff */
[----:B------:R-:W-:Y:S08]  /*08d0*/  BRA `(.L_x_6) ;  /* 0x0000000000cc7947 */ /* 0x000ff00003800000 */
.L_x_1:
[----:B------:R-:W-:Y:S01]  /*08e0*/  UISETP.GE.AND UP1, UPT, UR7, 0x2, UPT ;  /* 0x000000020700788c */ /* 0x000fe2000bf26270 */
[----:B------:R-:W-:Y:S01]  /*08f0*/  IADD3 R14, P2, PT, R8, UR6, RZ ;  /* 0x00000006080e7c10 */ /* 0x000fe2000ff5e0ff */
[----:B------:R-:W-:Y:S01]  /*0900*/  BSSY.RECONVERGENT B1, `(.L_x_7) ;  /* 0x0000017000017945 */ /* 0x000fe20003800200 */
[----:B------:R-:W-:Y:S02]  /*0910*/  IMAD.MOV.U32 R5, RZ, RZ, 0x1 ;  /* 0x00000001ff057424 */ /* 0x000fe400078e00ff */
[----:B------:R-:W-:Y:S01]  /*0920*/  ISETP.GT.U32.AND P0, PT, R14, R7, PT ;  /* 0x000000070e00720c */ /* 0x000fe20003f04070 */
[----:B------:R-:W-:Y:S01]  /*0930*/  IMAD.MOV.U32 R6, RZ, RZ, RZ ;  /* 0x000000ffff067224 */ /* 0x000fe200078e00ff */
[----:B------:R-:W-:Y:S02]  /*0940*/  PLOP3.LUT P1, PT, PT, PT, UP1, 0x80, 0x8 ;  /* 0x000000000008781c */ /* 0x000fe40003f2f018 */
[----:B------:R-:W-:-:S04]  /*0950*/  IADD3.X R15, PT, PT, R9, UR10, RZ, P2, !PT ;  /* 0x0000000a090f7c10 */ /* 0x000fc800097fe4ff */
[----:B------:R-:W-:-:S13]  /*0960*/  ISETP.GT.OR.EX P0, PT, R15, R22, !P1, P0 ;  /* 0x000000160f00720c */ /* 0x000fda0004f04700 */
[----:B------:R-:W-:Y:S05]  /*0970*/  @P0 BRA `(.L_x_8) ;  /* 0x00000000003c0947 */ /* 0x000fea0003800000 */
[----:B------:R-:W-:Y:S02]  /*0980*/  IMAD.MOV.U32 R12, RZ, RZ, 0x1 ;  /* 0x00000001ff0c7424 */ /* 0x000fe400078e00ff */
[----:B------:R-:W-:-:S07]  /*0990*/  IMAD.MOV.U32 R13, RZ, RZ, RZ ;  /* 0x000000ffff0d7224 */ /* 0x000fce00078e00ff */
.L_x_9:
        /* <DEDUP_REMOVED lines=13> */
.L_x_8:
[----:B------:R-:W-:Y:S05]  /*0a70*/  BSYNC.RECONVERGENT B1 ;  /* 0x0000000000017941 */ /* 0x000fea0003800200 */
.L_x_7:
[----:B------:R-:W-:-:S04]  /*0a80*/  IADD3 R25, P0, PT, -R7, R14, RZ ;  /* 0x0000000e07197210 */ /* 0x000fc80007f1e1ff */
[----:B------:R-:W-:Y:S01]  /*0a90*/  ISETP.GT.U32.AND P1, PT, R25, UR32, PT ;  /* 0x0000002019007c0c */ /* 0x000fe2000bf24070 */
[----:B------:R-:W-:Y:S01]  /*0aa0*/  IMAD.X R31, R15, 0x1, ~R22, P0 ;  /* 0x000000010f1f7824 */ /* 0x000fe200000e0e16 */
[----:B------:R-:W-:-:S04]  /*0ab0*/  ISETP.GE.U32.AND P0, PT, R14, R7, PT ;  /* 0x000000070e00720c */ /* 0x000fc80003f06070 */
[----:B------:R-:W-:Y:S02]  /*0ac0*/  ISETP.GE.AND.EX P0, PT, R15, R22, PT, P0 ;  /* 0x000000160f00720c */ /* 0x000fe40003f06300 */
[----:B------:R-:W-:-:S04]  /*0ad0*/  ISETP.GT.AND.EX P1, PT, R31, UR33, PT, P1 ;  /* 0x000000211f007c0c */ /* 0x000fc8000bf24310 */
[----:B------:R-:W-:Y:S02]  /*0ae0*/  SEL R25, R25, UR32, P1 ;  /* 0x0000002019197c07 */ /* 0x000fe40008800000 */
[----:B------:R-:W-:Y:S02]  /*0af0*/  SEL R31, R31, UR33, P1 ;  /* 0x000000211f1f7c07 */ /* 0x000fe40008800000 */
[----:B------:R-:W-:-:S04]  /*0b00*/  IADD3 R29, P2, PT, R25, -UR32, RZ ;  /* 0x80000020191d7c10 */ /* 0x000fc8000ff5e0ff */
[----:B------:R-:W-:Y:S01]  /*0b10*/  IADD3.X R28, PT, PT, R31, ~UR33, RZ, P2, !PT ;  /* 0x800000211f1c7c10 */ /* 0x000fe200097fe4ff */
[----:B------:R-:W-:Y:S08]  /*0b20*/  @P0 BRA `(.L_x_6) ;  /* 0x0000000000380947 */ /* 0x000ff00003800000 */
.L_x_5:
[----:B------:R-:W0:Y:S01]  /*0b30*/  LDCU.64 UR8, c[0x0][0x3e8] ;  /* 0x00007d00ff0877ac */ /* 0x000e220008000a00 */
[----:B------:R-:W-:Y:S01]  /*0b40*/  PLOP3.LUT P2, PT, PT, PT, UP0, 0x80, 0x8 ;  /* 0x000000000008781c */ /* 0x000fe20003f4f008 */
[----:B------:R-:W-:Y:S02]  /*0b50*/  IMAD.U32 R29, RZ, RZ, UR25 ;  /* 0x00000019ff1d7e24 */ /* 0x000fe4000f8e00ff */
[----:B------:R-:W-:-:S10]  /*0b60*/  IMAD.U32 R28, RZ, RZ, UR34 ;  /* 0x00000022ff1c7e24 */ /* 0x000fd4000f8e00ff */
[----:B------:R-:W-:Y:S01]  /*0b70*/  @P2 IADD3 R29, P0, P1, R8, UR6, -R29 ;  /* 0x00000006081d2c10 */ /* 0x000fe2000f91e81d */
[----:B0-----:R-:W-:-:S03]  /*0b80*/  @!UP0 UIADD3 UR4, UP1, UPT, UR6, UR8, URZ ;  /* 0x0000000806048290 */ /* 0x001fc6000ff3e0ff */
[----:B------:R-:W-:Y:S02]  /*0b90*/  @P2 IADD3.X R28, PT, PT, R9, UR10, ~R28, P0, P1 ;  /* 0x0000000a091c2c10 */ /* 0x000fe400087e2c1c */
[----:B------:R-:W-:Y:S01]  /*0ba0*/  @P2 IADD3 R25, P0, PT, R29, UR8, RZ ;  /* 0x000000081d192c10 */ /* 0x000fe2000ff1e0ff */
[----:B------:R-:W-:Y:S01]  /*0bb0*/  @!UP0 UIADD3.X UR8, UPT, UPT, UR10, UR9, URZ, UP1, !UPT ;  /* 0x000000090a088290 */ /* 0x000fe20008ffe4ff */
[----:B------:R-:W-:Y:S02]  /*0bc0*/  @!P2 IMAD.U32 R29, RZ, RZ, UR6 ;  /* 0x00000006ff1dae24 */ /* 0x000fe4000f8e00ff */
[----:B------:R-:W-:Y:S01]  /*0bd0*/  @P2 IADD3.X R31, PT, PT, R28, UR9, RZ, P0, !PT ;  /* 0x000000091c1f2c10 */ /* 0x000fe200087fe4ff */
[----:B------:R-:W-:Y:S02]  /*0be0*/  @!P2 IMAD.U32 R25, RZ, RZ, UR4 ;  /* 0x00000004ff19ae24 */ /* 0x000fe4000f8e00ff */
[----:B------:R-:W-:Y:S02]  /*0bf0*/  @!P2 IMAD.U32 R31, RZ, RZ, UR8 ;  /* 0x00000008ff1fae24 */ /* 0x000fe4000f8e00ff */
[----:B------:R-:W-:-:S07]  /*0c00*/  @!P2 IMAD.U32 R28, RZ, RZ, UR10 ;  /* 0x0000000aff1cae24 */ /* 0x000fce000f8e00ff */
.L_x_6:
[----:B------:R-:W-:Y:S05]  /*0c10*/  BSYNC.RECONVERGENT B0 ;  /* 0x0000000000007941 */ /* 0x000fea0003800200 */
.L_x_0:
[----:B------:R-:W0:Y:S01]  /*0c20*/  LDCU.64 UR8, c[0x0][0x3e8] ;  /* 0x00007d00ff0877ac */ /* 0x000e220008000a00 */
[----:B------:R-:W-:Y:S01]  /*0c30*/  IMAD.U32 R33, RZ, RZ, UR25 ;  /* 0x00000019ff217e24 */ /* 0x000fe2000f8e00ff */
[----:B------:R-:W-:Y:S01]  /*0c40*/  IADD3 R7, P4, PT, R8, UR6, RZ ;  /* 0x0000000608077c10 */ /* 0x000fe2000ff9e0ff */
[----:B------:R-:W-:-:S03]  /*0c50*/  IMAD.U32 R32, RZ, RZ, UR34 ;  /* 0x00000022ff207e24 */ /* 0x000fc6000f8e00ff */
[----:B------:R-:W-:-:S04]  /*0c60*/  IADD3 R33, P2, P3, R8, UR6, -R33 ;  /* 0x0000000608217c10 */ /* 0x000fc8000fb5e821 */
[----:B------:R-:W-:Y:S01]  /*0c70*/  IADD3.X R32, PT, PT, R9, UR10, ~R32, P2, P3 ;  /* 0x0000000a09207c10 */ /* 0x000fe200097e6c20 */
[----:B0-----:R-:W-:Y:S02]  /*0c80*/  IMAD.U32 R35, RZ, RZ, UR8 ;  /* 0x00000008ff237e24 */ /* 0x001fe4000f8e00ff */
[----:B------:R-:W-:-:S03]  /*0c90*/  IMAD.U32 R34, RZ, RZ, UR9 ;  /* 0x00000009ff227e24 */ /* 0x000fc6000f8e00ff */
[----:B------:R-:W-:Y:S02]  /*0ca0*/  IADD3 R35, P0, P1, R35, -UR25, R8 ;  /* 0x8000001923237c10 */ /* 0x000fe4000f91e008 */
[----:B------:R-:W-:Y:S02]  /*0cb0*/  IADD3.X R8, PT, PT, R9, UR10, RZ, P4, !PT ;  /* 0x0000000a09087c10 */ /* 0x000fe4000a7fe4ff */
[----:B------:R-:W-:Y:S01]  /*0cc0*/  IADD3.X R34, PT, PT, R34, ~UR34, R9, P0, P1 ;  /* 0x8000002222227c10 */ /* 0x000fe200087e2409 */
[----:B------:R-:W-:Y:S08]  /*0cd0*/  BRA.U !UP0, `(.L_x_10) ;  /* 0x00000009085c7547 */ /* 0x000ff0000b800000 */
[----:B------:R-:W-:Y:S01]  /*0ce0*/  IADD3 R35, P0, PT, R35, UR6, RZ ;  /* 0x0000000623237c10 */ /* 0x000fe2000ff1e0ff */
[----:B------:R-:W-:Y:S01]  /*0cf0*/  BSSY.RECONVERGENT B1, `(.L_x_11) ;  /* 0x0000093000017945 */ /* 0x000fe20003800200 */
[----:B------:R-:W-:Y:S01]  /*0d00*/  IMAD.MOV.U32 R36, RZ, RZ, 0x1 ;  /* 0x00000001ff247424 */ /* 0x000fe200078e00ff */
[----:B------:R-:W-:Y:S01]  /*0d10*/  CS2R R14, SRZ ;  /* 0x00000000000e7805 */ /* 0x000fe2000001ff00 */
[----:B------:R-:W-:Y:S01]  /*0d20*/  IMAD.MOV.U32 R37, RZ, RZ, RZ ;  /* 0x000000ffff257224 */ /* 0x000fe200078e00ff */
[----:B------:R-:W-:Y:S01]  /*0d30*/  PRMT R30, RZ, 0x7610, R30 ;  /* 0x00007610ff1e7816 */ /* 0x000fe2000000001e */
[----:B------:R-:W-:Y:S01]  /*0d40*/  IMAD.MOV.U32 R24, RZ, RZ, RZ ;  /* 0x000000ffff187224 */ /* 0x000fe200078e00ff */
[----:B------:R-:W-:Y:S01]  /*0d50*/  IADD3.X R34, PT, PT, R34, UR10, RZ, P0, !PT ;  /* 0x0000000a22227c10 */ /* 0x000fe200087fe4ff */
[----:B------:R-:W-:-:S07]  /*0d60*/  IMAD.MOV.U32 R13, RZ, RZ, RZ ;  /* 0x000000ffff0d7224 */ /* 0x000fce00078e00ff */
.L_x_26:
[----:B------:R-:W-:Y:S01]  /*0d70*/  ISETP.GE.U32.AND P0, PT, R27, R25, PT ;  /* 0x000000191b00720c */ /* 0x000fe20003f06070 */
[----:B------:R-:W-:Y:S01]  /*0d80*/  BSSY.RELIABLE B0, `(.L_x_12) ;  /* 0x0000088000007945 */ /* 0x000fe20003800100 */
[----:B------:R-:W-:Y:S02]  /*0d90*/  IMAD.MOV.U32 R11, RZ, RZ, R25 ;  /* 0x000000ffff0b7224 */ /* 0x000fe400078e0019 */
[----:B------:R-:W-:Y:S01]  /*0da0*/  ISETP.GE.AND.EX P0, PT, R26, R31, PT, P0 ;  /* 0x0000001f1a00720c */ /* 0x000fe20003f06300 */
[----:B------:R-:W-:Y:S02]  /*0db0*/  IMAD.MOV.U32 R12, RZ, RZ, R31 ;  /* 0x000000ffff0c7224 */ /* 0x000fe400078e001f */
[----:B------:R-:W-:Y:S02]  /*0dc0*/  IMAD.MOV.U32 R10, RZ, RZ, R29 ;  /* 0x000000ffff0a7224 */ /* 0x000fe400078e001d */
[----:B------:R-:W-:-:S08]  /*0dd0*/  IMAD.MOV.U32 R9, RZ, RZ, R28 ;  /* 0x000000ffff097224 */ /* 0x000fd000078e001c */
[----:B------:R-:W-:Y:S05]  /*0de0*/  @P0 BRA `(.L_x_13) ;  /* 0x0000000000800947 */ /* 0x000fea0003800000 */
[----:B------:R-:W-:Y:S01]  /*0df0*/  ISETP.GE.U32.AND P0, PT, R27, R10, PT ;  /* 0x0000000a1b00720c */ /* 0x000fe20003f06070 */
[----:B------:R-:W-:Y:S01]  /*0e00*/  USHF.R.S32.HI UR4, URZ, 0x1f, UR5 ;  /* 0x0000001fff047899 */ /* 0x000fe20008011405 */
[----:B------:R-:W-:Y:S01]  /*0e10*/  BSSY.RECONVERGENT B2, `(.L_x_14) ;  /* 0x000001c000027945 */ /* 0x000fe20003800200 */
[----:B------:R-:W-:Y:S01]  /*0e20*/  IMAD.MOV.U32 R29, RZ, RZ, R10 ;  /* 0x000000ffff1d7224 */ /* 0x000fe200078e000a */
[----:B------:R-:W-:Y:S01]  /*0e30*/  ISETP.GE.AND.EX P0, PT, R26, R9, PT, P0 ;  /* 0x000000091a00720c */ /* 0x000fe20003f06300 */
[----:B------:R-:W-:Y:S02]  /*0e40*/  IMAD.MOV.U32 R28, RZ, RZ, R9 ;  /* 0x000000ffff1c7224 */ /* 0x000fe400078e0009 */
[----:B------:R-:W-:Y:S02]  /*0e50*/  IMAD.MOV.U32 R25, RZ, RZ, R11 ;  /* 0x000000ffff197224 */ /* 0x000fe400078e000b */
[----:B------:R-:W-:Y:S02]  /*0e60*/  IMAD.MOV.U32 R31, RZ, RZ, R12 ;  /* 0x000000ffff1f7224 */ /* 0x000fe400078e000c */
[----:B------:R-:W-:-:S06]  /*0e70*/  IMAD.MOV.U32 R26, RZ, RZ, R34 ;  /* 0x000000ffff1a7224 */ /* 0x000fcc00078e0022 */
[----:B------:R-:W-:-:S04]  /*0e80*/  @!P0 LEA R20, P1, R24, R3, 0x2 ;  /* 0x0000000318148211 */ /* 0x000fc800078210ff */
[C---:B------:R-:W-:Y:S02]  /*0e90*/  @!P0 LEA.HI.X R21, R24.reuse, R4, R15, 0x2, P1 ;  /* 0x0000000418158211 */ /* 0x040fe400008f140f */
[----:B------:R-:W-:-:S03]  /*0ea0*/  @!P0 IADD3 R22, P1, PT, R24, 0x1, RZ ;  /* 0x0000000118168810 */ /* 0x000fc60007f3e0ff */
[----:B------:R0:W-:Y:S02]  /*0eb0*/  @!P0 STG.E desc[UR26][R20.64], R27 ;  /* 0x0000001b14008986 */ /* 0x0001e4000c10191a */
[----:B------:R-:W-:Y:S01]  /*0ec0*/  @!P0 IMAD.X R23, RZ, RZ, R15, P1 ;  /* 0x000000ffff178224 */ /* 0x000fe200008e060f */
[----:B------:R-:W-:Y:S01]  /*0ed0*/  ISETP.GE.U32.AND P1, PT, R36, UR5, PT ;  /* 0x0000000524007c0c */ /* 0x000fe2000bf26070 */
[----:B------:R-:W-:Y:S02]  /*0ee0*/  @!P0 IMAD.MOV.U32 R24, RZ, RZ, R22 ;  /* 0x000000ffff188224 */ /* 0x000fe400078e0016 */
[----:B------:R-:W-:Y:S01]  /*0ef0*/  @!P0 IMAD.MOV.U32 R15, RZ, RZ, R23 ;  /* 0x000000ffff0f8224 */ /* 0x000fe200078e0017 */
[----:B------:R-:W-:Y:S01]  /*0f00*/  ISETP.GE.AND.EX P0, PT, R37, UR4, PT, P1 ;  /* 0x0000000425007c0c */ /* 0x000fe2000bf06310 */
[----:B0-----:R-:W-:-:S12]  /*0f10*/  IMAD.MOV.U32 R27, RZ, RZ, R35 ;  /* 0x000000ffff1b7224 */ /* 0x001fd800078e0023 */
[----:B------:R-:W-:Y:S05]  /*0f20*/  @P0 BRA `(.L_x_15) ;  /* 0x0000000000280947 */ /* 0x000fea0003800000 */
[----:B------:R-:W-:-:S04]  /*0f30*/  LEA R20, P0, R36, UR12, 0x2 ;  /* 0x0000000c24147c11 */ /* 0x000fc8000f8010ff */
[----:B------:R-:W-:-:S05]  /*0f40*/  LEA.HI.X R21, R36, UR13, R37, 0x2, P0 ;  /* 0x0000000d24157c11 */ /* 0x000fca00080f1425 */
[----:B------:R-:W2:Y:S01]  /*0f50*/  LDG.E R27, desc[UR26][R20.64] ;  /* 0x0000001a141b7981 */ /* 0x000ea2000c1e1900 */
[----:B------:R-:W-:Y:S01]  /*0f60*/  IADD3 R36, P0, PT, R36, 0x1, RZ ;  /* 0x0000000124247810 */ /* 0x000fe20007f1e0ff */
[----:B------:R-:W-:Y:S02]  /*0f70*/  IMAD.MOV.U32 R29, RZ, RZ, R10 ;  /* 0x000000ffff1d7224 */ /* 0x000fe400078e000a */
[----:B------:R-:W-:Y:S02]  /*0f80*/  IMAD.MOV.U32 R28, RZ, RZ, R9 ;  /* 0x000000ffff1c7224 */ /* 0x000fe400078e0009 */
[----:B------:R-:W-:Y:S02]  /*0f90*/  IMAD.X R37, RZ, RZ, R37, P0 ;  /* 0x000000ffff257224 */ /* 0x000fe400000e0625 */
[----:B------:R-:W-:Y:S02]  /*0fa0*/  IMAD.MOV.U32 R25, RZ, RZ, R11 ;  /* 0x000000ffff197224 */ /* 0x000fe400078e000b */
[----:B------:R-:W-:Y:S01]  /*0fb0*/  IMAD.MOV.U32 R31, RZ, RZ, R12 ;  /* 0x000000ffff1f7224 */ /* 0x000fe200078e000c */
[----:B--2---:R-:W-:-:S07]  /*0fc0*/  SHF.R.S32.HI R26, RZ, 0x1f, R27 ;  /* 0x0000001fff1a7819 */ /* 0x004fce000001141b */
.L_x_15:
[----:B------:R-:W-:Y:S05]  /*0fd0*/  BSYNC.RECONVERGENT B2 ;  /* 0x0000000000027941 */ /* 0x000fea0003800200 */
.L_x_14:
[----:B------:R-:W-:Y:S05]  /*0fe0*/  BRA `(.L_x_16) ;  /* 0x0000000400847947 */ /* 0x000fea0003800000 */
.L_x_13:
[----:B------:R-:W-:Y:S02]  /*0ff0*/  USHF.R.S32.HI UR4, URZ, 0x1f, UR7 ;  /* 0x0000001fff047899 */ /* 0x000fe40008011407 */
[----:B------:R-:W-:-:S04]  /*1000*/  ISETP.GE.U32.AND P0, PT, R5, UR7, PT ;  /* 0x0000000705007c0c */ /* 0x000fc8000bf06070 */
[----:B------:R-:W-:-:S13]  /*1010*/  ISETP.GE.AND.EX P0, PT, R6, UR4, PT, P0 ;  /* 0x0000000406007c0c */ /* 0x000fda000bf06300 */
[----:B------:R-:W-:Y:S05]  /*1020*/  @P0 BRA `(.L_x_17) ;  /* 0x0000000400300947 */ /* 0x000fea0003800000 */
[C---:B------:R-:W-:Y:S01]  /*1030*/  LEA R22, P0, R5.reuse, UR14, 0x2 ;  /* 0x0000000e05167c11 */ /* 0x040fe2000f8010ff */
[----:B------:R-:W0:Y:S03]  /*1040*/  LDC.64 R20, c[0x0][0x3e0] ;  /* 0x0000f800ff147b82 */ /* 0x000e260000000a00 */
[----:B------:R-:W-:-:S05]  /*1050*/  LEA.HI.X R23, R5, UR15, R6, 0x2, P0 ;  /* 0x0000000f05177c11 */ /* 0x000fca00080f1406 */
[----:B------:R-:W2:Y:S01]  /*1060*/  LDG.E R22, desc[UR26][R22.64] ;  /* 0x0000001a16167981 */ /* 0x000ea2000c1e1900 */
[----:B------:R-:W-:Y:S01]  /*1070*/  USHF.R.S32.HI UR4, URZ, 0x1f, UR25 ;  /* 0x0000001fff047899 */ /* 0x000fe20008011419 */
[----:B------:R-:W-:Y:S01]  /*1080*/  LOP3.LUT P1, RZ, R30, 0xff, RZ, 0xc0, !PT ;  /* 0x000000ff1eff7812 */ /* 0x000fe2000782c0ff */
[----:B------:R-:W-:Y:S01]  /*1090*/  BSSY.RECONVERGENT B2, `(.L_x_18) ;  /* 0x0000044000027945 */ /* 0x000fe20003800200 */
[----:B------:R-:W-:Y:S02]  /*10a0*/  IMAD.MOV.U32 R30, RZ, RZ, 0x1 ;  /* 0x00000001ff1e7424 */ /* 0x000fe400078e00ff */
[----:B------:R-:W-:Y:S01]  /*10b0*/  IMAD.MOV.U32 R31, RZ, RZ, R12 ;  /* 0x000000ffff1f7224 */ /* 0x000fe200078e000c */
[--C-:B--2---:R-:W-:Y:S02]  /*10c0*/  SHF.R.S32.HI R25, RZ, 0x1f, R22.reuse ;  /* 0x0000001fff197819 */ /* 0x104fe40000011416 */
[----:B------:R-:W-:-:S04]  /*10d0*/  IADD3 R29, P0, P2, R7, -UR25, -R22 ;  /* 0x80000019071d7c10 */ /* 0x000fc8000fa1e816 */
[----:B------:R-:W-:Y:S01]  /*10e0*/  IADD3.X R28, PT, PT, R8, ~UR4, ~R25, P0, P2 ;  /* 0x80000004081c7c10 */ /* 0x000fe200087e4c19 */
[----:B------:R-:W-:Y:S01]  /*10f0*/  IMAD.MOV.U32 R25, RZ, RZ, R11 ;  /* 0x000000ffff197224 */ /* 0x000fe200078e000b */
[----:B0-----:R-:W-:Y:S02]  /*1100*/  ISETP.GT.U32.AND P0, PT, R29, R20, PT ;  /* 0x000000141d00720c */ /* 0x001fe40003f04070 */
[----:B------:R-:W-:Y:S02]  /*1110*/  IADD3 R5, P2, PT, R5, 0x1, RZ ;  /* 0x0000000105057810 */ /* 0x000fe40007f5e0ff */
[----:B------:R-:W-:-:S03]  /*1120*/  ISETP.GT.AND.EX P0, PT, R28, R21, PT, P0 ;  /* 0x000000151c00720c */ /* 0x000fc60003f04300 */
[----:B------:R-:W-:Y:S01]  /*1130*/  IMAD.X R6, RZ, RZ, R6, P2 ;  /* 0x000000ffff067224 */ /* 0x000fe200010e0606 */
[----:B------:R-:W-:Y:S01]  /*1140*/  SEL R22, R29, R20, P0 ;  /* 0x000000141d167207 */ /* 0x000fe20000000000 */
[----:B------:R-:W-:Y:S01]  /*1150*/  IMAD.MOV.U32 R29, RZ, RZ, R10 ;  /* 0x000000ffff1d7224 */ /* 0x000fe200078e000a */
[----:B------:R-:W-:Y:S01]  /*1160*/  SEL R23, R28, R21, P0 ;  /* 0x000000151c177207 */ /* 0x000fe20000000000 */
[----:B------:R-:W-:Y:S01]  /*1170*/  IMAD.MOV.U32 R28, RZ, RZ, R9 ;  /* 0x000000ffff1c7224 */ /* 0x000fe200078e0009 */
[----:B------:R-:W-:Y:S06]  /*1180*/  @P1 BRA `(.L_x_19) ;  /* 0x0000000000d01947 */ /* 0x000fec0003800000 */
[----:B------:R-:W-:-:S04]  /*1190*/  IADD3 R25, P1, PT, R11, R20, RZ ;  /* 0x000000140b197210 */ /* 0x000fc80007f3e0ff */
[----:B------:R-:W-:Y:S01]  /*11a0*/  ISETP.GT.U32.AND P0, PT, R22, R25, PT ;  /* 0x000000191600720c */ /* 0x000fe20003f04070 */
[----:B------:R-:W-:-:S05]  /*11b0*/  IMAD.X R28, R12, 0x1, R21, P1 ;  /* 0x000000010c1c7824 */ /* 0x000fca00008e0615 */
[----:B------:R-:W-:-:S13]  /*11c0*/  ISETP.GT.AND.EX P0, PT, R23, R28, PT, P0 ;  /* 0x0000001c1700720c */ /* 0x000fda0003f04300 */
[----:B------:R-:W-:Y:S05]  /*11d0*/  @!P0 BRA `(.L_x_20) ;  /* 0x0000000000988947 */ /* 0x000fea0003800000 */
[----:B------:R-:W-:Y:S01]  /*11e0*/  IMAD.U32 R25, RZ, RZ, UR6 ;  /* 0x00000006ff197e24 */ /* 0x000fe2000f8e00ff */
[----:B------:R-:W-:Y:S01]  /*11f0*/  ISETP.GE.U32.AND P0, PT, R10, UR6, PT ;  /* 0x000000060a007c0c */ /* 0x000fe2000bf06070 */
[----:B------:R-:W-:Y:S03]  /*1200*/  BSSY.RECONVERGENT B3, `(.L_x_21) ;  /* 0x000001d000037945 */ /* 0x000fe60003800200 */
[----:B------:R-:W-:-:S04]  /*1210*/  SHF.R.S32.HI R25, RZ, 0x1f, R25 ;  /* 0x0000001fff197819 */ /* 0x000fc80000011419 */
[----:B------:R-:W-:-:S13]  /*1220*/  ISETP.GE.AND.EX P0, PT, R9, R25, PT, P0 ;  /* 0x000000190900720c */ /* 0x000fda0003f06300 */
[----:B------:R-:W-:Y:S05]  /*1230*/  @P0 BRA `(.L_x_22) ;  /* 0x0000000000640947 */ /* 0x000fea0003800000 */
[----:B------:R-:W-:-:S04]  /*1240*/  ISETP.LT.U32.AND P0, PT, R11, UR6, PT ;  /* 0x000000060b007c0c */ /* 0x000fc8000bf01070 */
[----:B------:R-:W-:-:S04]  /*1250*/  ISETP.LT.AND.EX P0, PT, R12, R25, PT, P0 ;  /* 0x000000190c00720c */ /* 0x000fc80003f01300 */
[----:B------:R-:W-:Y:S02]  /*1260*/  SEL R11, R11, UR6, P0 ;  /* 0x000000060b0b7c07 */ /* 0x000fe40008000000 */
[----:B------:R-:W-:Y:S02]  /*1270*/  SEL R9, R12, R25, P0 ;  /* 0x000000190c097207 */ /* 0x000fe40000000000 */
[----:B------:R-:W-:Y:S02]  /*1280*/  ISETP.GE.U32.AND P0, PT, R10, R11, PT ;  /* 0x0000000b0a00720c */ /* 0x000fe40003f06070 */
[----:B------:R-:W-:-:S04]  /*1290*/  SHF.R.S32.HI R12, RZ, 0x1f, R10 ;  /* 0x0000001fff0c7819 */ /* 0x000fc8000001140a */
[----:B------:R-:W-:-:S13]  /*12a0*/  ISETP.GE.AND.EX P0, PT, R12, R9, PT, P0 ;  /* 0x000000090c00720c */ /* 0x000fda0003f06300 */
[----:B------:R-:W-:Y:S05]  /*12b0*/  @P0 BRA `(.L_x_22) ;  /* 0x0000000000440947 */ /* 0x000fea0003800000 */
[----:B------:R-:W0:Y:S01]  /*12c0*/  LDC R25, c[0x0][0x3e8] ;  /* 0x0000fa00ff197b82 */ /* 0x000e220000000800 */
[----:B------:R-:W-:Y:S01]  /*12d0*/  BSSY.RECONVERGENT B4, `(.L_x_23) ;  /* 0x000000d000047945 */ /* 0x000fe20003800200 */
[----:B------:R-:W-:-:S07]  /*12e0*/  IMAD.MOV.U32 R29, RZ, RZ, R13 ;  /* 0x000000ffff1d7224 */ /* 0x000fce00078e000d */
.L_x_24:
[C---:B------:R-:W-:Y:S02]  /*12f0*/  LEA R12, P0, R14.reuse, R0, 0x2 ;  /* 0x000000000e0c7211 */ /* 0x040fe400078010ff */
[C---:B------:R-:W-:Y:S02]  /*1300*/  IADD3 R28, P1, PT, R14.reuse, 0x1, RZ ;  /* 0x000000010e1c7810 */ /* 0x040fe40007f3e0ff */
[----:B------:R-:W-:-:S03]  /*1310*/  LEA.HI.X R13, R14, R2, R29, 0x2, P0 ;  /* 0x000000020e0d7211 */ /* 0x000fc600000f141d */
[----:B------:R-:W-:Y:S02]  /*1320*/  IMAD.X R29, RZ, RZ, R29, P1 ;  /* 0x000000ffff1d7224 */ /* 0x000fe400008e061d */
[----:B------:R0:W-:Y:S02]  /*1330*/  STG.E desc[UR26][R12.64], R10 ;  /* 0x0000000a0c007986 */ /* 0x0001e4000c10191a */
[----:B0-----:R-:W-:-:S05]  /*1340*/  IMAD.IADD R10, R10, 0x1, R25 ;  /* 0x000000010a0a7824 */ /* 0x001fca00078e0219 */
[----:B------:R-:W-:Y:S02]  /*1350*/  ISETP.GE.U32.AND P0, PT, R10, R11, PT ;  /* 0x0000000b0a00720c */ /* 0x000fe40003f06070 */
[----:B------:R-:W-:-:S04]  /*1360*/  SHF.R.S32.HI R14, RZ, 0x1f, R10 ;  /* 0x0000001fff0e7819 */ /* 0x000fc8000001140a */
[----:B------:R-:W-:Y:S01]  /*1370*/  ISETP.GE.AND.EX P0, PT, R14, R9, PT, P0 ;  /* 0x000000090e00720c */ /* 0x000fe20003f06300 */
[----:B------:R-:W-:-:S12]  /*1380*/  IMAD.MOV.U32 R14, RZ, RZ, R28 ;  /* 0x000000ffff0e7224 */ /* 0x000fd800078e001c */
[----:B------:R-:W-:Y:S05]  /*1390*/  @!P0 BRA `(.L_x_24) ;  /* 0xfffffffc00d48947 */ /* 0x000fea000383ffff */
[----:B------:R-:W-:Y:S05]  /*13a0*/  BSYNC.RECONVERGENT B4 ;  /* 0x0000000000047941 */ /* 0x000fea0003800200 */
.L_x_23:
[----:B------:R-:W-:Y:S02]  /*13b0*/  IMAD.MOV.U32 R14, RZ, RZ, R28 ;  /* 0x000000ffff0e7224 */ /* 0x000fe400078e001c */
[----:B------:R-:W-:-:S07]  /*13c0*/  IMAD.MOV.U32 R13, RZ, RZ, R29 ;  /* 0x000000ffff0d7224 */ /* 0x000fce00078e001d */
.L_x_22:
[----:B------:R-:W-:Y:S05]  /*13d0*/  BSYNC.RECONVERGENT B3 ;  /* 0x0000000000037941 */ /* 0x000fea0003800200 */
.L_x_21:
[----:B------:R-:W-:Y:S01]  /*13e0*/  IADD3 R29, P0, PT, R22, -R20, RZ ;  /* 0x80000014161d7210 */ /* 0x000fe20007f1e0ff */
[----:B------:R-:W-:Y:S01]  /*13f0*/  IMAD.MOV.U32 R25, RZ, RZ, R22 ;  /* 0x000000ffff197224 */ /* 0x000fe200078e0016 */
[----:B------:R-:W-:Y:S01]  /*1400*/  PRMT R30, RZ, 0x7610, R30 ;  /* 0x00007610ff1e7816 */ /* 0x000fe2000000001e */
[----:B------:R-:W-:Y:S02]  /*1410*/  IMAD.MOV.U32 R31, RZ, RZ, R23 ;  /* 0x000000ffff1f7224 */ /* 0x000fe400078e0017 */
[----:B------:R-:W-:Y:S01]  /*1420*/  IMAD.X R28, R23, 0x1, ~R21, P0 ;  /* 0x00000001171c7824 */ /* 0x000fe200000e0e15 */
[----:B------:R-:W-:Y:S07]  /*1430*/  BRA `(.L_x_19) ;  /* 0x0000000000247947 */ /* 0x000fee0003800000 */
.L_x_20:
[----:B------:R-:W-:Y:S01]  /*1440*/  ISETP.GT.U32.AND P0, PT, R22, R11, PT ;  /* 0x0000000b1600720c */ /* 0x000fe20003f04070 */
[----:B------:R-:W-:Y:S01]  /*1450*/  IMAD.MOV.U32 R29, RZ, RZ, R10 ;  /* 0x000000ffff1d7224 */ /* 0x000fe200078e000a */
[----:B------:R-:W-:Y:S01]  /*1460*/  PRMT R30, RZ, 0x7610, R30 ;  /* 0x00007610ff1e7816 */ /* 0x000fe2000000001e */
[----:B------:R-:W-:Y:S01]  /*1470*/  IMAD.MOV.U32 R28, RZ, RZ, R9 ;  /* 0x000000ffff1c7224 */ /* 0x000fe200078e0009 */
[----:B------:R-:W-:-:S04]  /*1480*/  ISETP.GT.AND.EX P0, PT, R23, R12, PT, P0 ;  /* 0x0000000c1700720c */ /* 0x000fc80003f04300 */
[----:B------:R-:W-:Y:S02]  /*1490*/  SEL R20, R20, RZ, P0 ;  /* 0x000000ff14147207 */ /* 0x000fe40000000000 */
[----:B------:R-:W-:Y:S02]  /*14a0*/  SEL R21, R21, RZ, P0 ;  /* 0x000000ff15157207 */ /* 0x000fe40000000000 */
[----:B------:R-:W-:-:S05]  /*14b0*/  IADD3 R25, P1, PT, R20, R11, RZ ;  /* 0x0000000b14197210 */ /* 0x000fca0007f3e0ff */
[----:B------:R-:W-:-:S08]  /*14c0*/  IMAD.X R31, R21, 0x1, R12, P1 ;  /* 0x00000001151f7824 */ /* 0x000fd000008e060c */
.L_x_19:
[----:B------:R-:W-:Y:S05]  /*14d0*/  BSYNC.RECONVERGENT B2 ;  /* 0x0000000000027941 */ /* 0x000fea0003800200 */
.L_x_18:
[----:B------:R-:W-:Y:S05]  /*14e0*/  BRA `(.L_x_16) ;  /* 0x0000000000447947 */ /* 0x000fea0003800000 */
.L_x_17:
[----:B------:R-:W0:Y:S01]  /*14f0*/  LDCU.64 UR8, c[0x0][0x3e8] ;  /* 0x00007d00ff0877ac */ /* 0x000e220008000a00 */
[----:B------:R-:W-:Y:S01]  /*1500*/  ISETP.GT.U32.AND P1, PT, R27, R10, PT ;  /* 0x0000000a1b00720c */ /* 0x000fe20003f24070 */
[----:B------:R-:W-:Y:S01]  /*1510*/  IMAD.MOV.U32 R30, RZ, RZ, 0x1 ;  /* 0x00000001ff1e7424 */ /* 0x000fe200078e00ff */
[----:B------:R-:W-:Y:S01]  /*1520*/  ISETP.NE.U32.AND P2, PT, R36, UR5, PT ;  /* 0x0000000524007c0c */ /* 0x000fe2000bf45070 */
[----:B------:R-:W-:Y:S01]  /*1530*/  USHF.R.S32.HI UR4, URZ, 0x1f, UR5 ;  /* 0x0000001fff047899 */ /* 0x000fe20008011405 */
[----:B------:R-:W-:Y:S01]  /*1540*/  ISETP.GT.AND.EX P1, PT, R26, R9, PT, P1 ;  /* 0x000000091a00720c */ /* 0x000fe20003f24310 */
[----:B------:R-:W-:Y:S01]  /*1550*/  IMAD.MOV.U32 R29, RZ, RZ, R33 ;  /* 0x000000ffff1d7224 */ /* 0x000fe200078e0021 */
[----:B------:R-:W-:Y:S01]  /*1560*/  ISETP.NE.U32.AND P0, PT, R36, UR5, PT ;  /* 0x0000000524007c0c */ /* 0x000fe2000bf05070 */
[----:B------:R-:W-:Y:S02]  /*1570*/  IMAD.MOV.U32 R28, RZ, RZ, R32 ;  /* 0x000000ffff1c7224 */ /* 0x000fe400078e0020 */
[----:B------:R-:W-:-:S02]  /*1580*/  ISETP.NE.AND.EX P2, PT, R37, UR4, PT, P2 ;  /* 0x0000000425007c0c */ /* 0x000fc4000bf45320 */
[----:B------:R-:W-:Y:S02]  /*1590*/  ISETP.NE.AND.EX P0, PT, R37, UR4, PT, P0 ;  /* 0x0000000425007c0c */ /* 0x000fe4000bf05300 */
[----:B------:R-:W-:Y:S02]  /*15a0*/  PLOP3.LUT P1, PT, P2, P1, PT, 0x20, 0x2 ;  /* 0x000000000002781c */ /* 0x000fe40001722470 */
[----:B------:R-:W-:Y:S02]  /*15b0*/  PLOP3.LUT P0, PT, P0, PT, PT, 0x8, 0x80 ;  /* 0x000000000080781c */ /* 0x000fe4000070e170 */
[----:B0-----:R-:W-:-:S04]  /*15c0*/  IADD3 R25, P3, PT, R33, UR8, RZ ;  /* 0x0000000821197c10 */ /* 0x001fc8000ff7e0ff */
[----:B------:R-:W-:-:S05]  /*15d0*/  IADD3.X R31, PT, PT, R32, UR9, RZ, P3, !PT ;  /* 0x00000009201f7c10 */ /* 0x000fca0009ffe4ff */
[----:B------:R-:W-:Y:S05]  /*15e0*/  @!P1 BREAK.RELIABLE B0 ;  /* 0x0000000000009942 */ /* 0x000fea0003800100 */
[----:B------:R-:W-:Y:S05]  /*15f0*/  @!P1 BRA `(.L_x_25) ;  /* 0x0000000000089947 */ /* 0x000fea0003800000 */
.L_x_16:
[----:B------:R-:W-:Y:S05]  /*1600*/  BSYNC.RELIABLE B0 ;  /* 0x0000000000007941 */ /* 0x000fea0003800100 */
.L_x_12:
[----:B------:R-:W-:Y:S05]  /*1610*/  BRA `(.L_x_26) ;  /* 0xfffffff400d47947 */ /* 0x000fea000383ffff */
.L_x_25:
[----:B------:R-:W-:Y:S05]  /*1620*/  BSYNC.RECONVERGENT B1 ;  /* 0x0000000000017941 */ /* 0x000fea0003800200 */
.L_x_11:
[----:B------:R-:W-:Y:S05]  /*1630*/  WARPSYNC.ALL ;  /* 0x0000000000007948 */ /* 0x000fea0003800000 */
[----:B------:R-:W-:Y:S05]  /*1640*/  BRA `(.L_x_27) ;  /* 0x0000000800c47947 */ /* 0x000fea0003800000 */
.L_x_10:
[----:B------:R-:W-:Y:S01]  /*1650*/  BSSY.RECONVERGENT B1, `(.L_x_27) ;  /* 0x00000b0000017945 */ /* 0x000fe20003800200 */
[----:B------:R-:W-:Y:S01]  /*1660*/  IMAD.MOV.U32 R32, RZ, RZ, 0x1 ;  /* 0x00000001ff207424 */ /* 0x000fe200078e00ff */
[----:B------:R-:W-:Y:S01]  /*1670*/  CS2R R14, SRZ ;  /* 0x00000000000e7805 */ /* 0x000fe2000001ff00 */
[----:B------:R-:W-:Y:S01]  /*1680*/  IMAD.MOV.U32 R33, RZ, RZ, RZ ;  /* 0x000000ffff217224 */ /* 0x000fe200078e00ff */
[----:B------:R-:W-:Y:S01]  /*1690*/  PRMT R34, RZ, 0x7610, R34 ;  /* 0x00007610ff227816 */ /* 0x000fe20000000022 */
[----:B------:R-:W-:Y:S02]  /*16a0*/  IMAD.MOV.U32 R24, RZ, RZ, RZ ;  /* 0x000000ffff187224 */ /* 0x000fe400078e00ff */
[----:B------:R-:W-:-:S07]  /*16b0*/  IMAD.MOV.U32 R13, RZ, RZ, RZ ;  /* 0x000000ffff0d7224 */ /* 0x000fce00078e00ff */
.L_x_44:
        /* <DEDUP_REMOVED lines=9> */
[----:B------:R-:W0:Y:S01]  /*1750*/  LDCU.64 UR8, c[0x0][0x3e8] ;  /* 0x00007d00ff0877ac */ /* 0x000e220008000a00 */
[----:B------:R-:W-:Y:S01]  /*1760*/  BSSY.RECONVERGENT B2, `(.L_x_30) ;  /* 0x000001d000027945 */ /* 0x000fe20003800200 */
[----:B------:R-:W-:Y:S01]  /*1770*/  IMAD.MOV.U32 R29, RZ, RZ, R10 ;  /* 0x000000ffff1d7224 */ /* 0x000fe200078e000a */
[----:B------:R-:W-:Y:S01]  /*1780*/  ISETP.GE.AND.EX P0, PT, R26, R9, PT, P0 ;  /* 0x000000091a00720c */ /* 0x000fe20003f06300 */
[----:B------:R-:W-:Y:S01]  /*1790*/  USHF.R.S32.HI UR4, URZ, 0x1f, UR5 ;  /* 0x0000001fff047899 */ /* 0x000fe20008011405 */
[----:B------:R-:W-:Y:S02]  /*17a0*/  IMAD.MOV.U32 R28, RZ, RZ, R9 ;  /* 0x000000ffff1c7224 */ /* 0x000fe400078e0009 */
[----:B------:R-:W-:-:S09]  /*17b0*/  IMAD.MOV.U32 R31, RZ, RZ, R12 ;  /* 0x000000ffff1f7224 */ /* 0x000fd200078e000c */
[C---:B------:R-:W-:Y:S02]  /*17c0*/  @!P0 LEA R22, P1, R24.reuse, R3, 0x2 ;  /* 0x0000000318168211 */ /* 0x040fe400078210ff */
[C---:B------:R-:W-:Y:S02]  /*17d0*/  @!P0 IADD3 R25, P2, PT, R24.reuse, 0x1, RZ ;  /* 0x0000000118198810 */ /* 0x040fe40007f5e0ff */
[--C-:B------:R-:W-:Y:S02]  /*17e0*/  @!P0 LEA.HI.X R23, R24, R4, R15.reuse, 0x2, P1 ;  /* 0x0000000418178211 */ /* 0x100fe400008f140f */
[----:B------:R-:W-:Y:S01]  /*17f0*/  ISETP.GE.U32.AND P1, PT, R32, UR5, PT ;  /* 0x0000000520007c0c */ /* 0x000fe2000bf26070 */
[----:B------:R-:W-:Y:S02]  /*1800*/  @!P0 IMAD.X R26, RZ, RZ, R15, P2 ;  /* 0x000000ffff1a8224 */ /* 0x000fe400010e060f */
[----:B------:R0:W-:Y:S01]  /*1810*/  @!P0 STG.E desc[UR26][R22.64], R27 ;  /* 0x0000001b16008986 */ /* 0x0001e2000c10191a */
[----:B------:R-:W-:Y:S01]  /*1820*/  ISETP.GE.AND.EX P1, PT, R33, UR4, PT, P1 ;  /* 0x0000000421007c0c */ /* 0x000fe2000bf26310 */
[----:B------:R-:W-:-:S02]  /*1830*/  @!P0 IMAD.MOV.U32 R15, RZ, RZ, R26 ;  /* 0x000000ffff0f8224 */ /* 0x000fc400078e001a */
[----:B------:R-:W-:Y:S02]  /*1840*/  @!P0 IMAD.MOV.U32 R24, RZ, RZ, R25 ;  /* 0x000000ffff188224 */ /* 0x000fe400078e0019 */
[----:B------:R-:W-:Y:S01]  /*1850*/  IMAD.MOV.U32 R25, RZ, RZ, R11 ;  /* 0x000000ffff197224 */ /* 0x000fe200078e000b */
[----:B0-----:R-:W-:-:S04]  /*1860*/  IADD3 R27, P2, PT, R7, UR8, RZ ;  /* 0x00000008071b7c10 */ /* 0x001fc8000ff5e0ff */
[----:B------:R-:W-:-:S03]  /*1870*/  IADD3.X R26, PT, PT, R8, UR9, RZ, P2, !PT ;  /* 0x00000009081a7c10 */ /* 0x000fc600097fe4ff */
[----:B------:R-:W-:Y:S06]  /*1880*/  @P1 BRA `(.L_x_31) ;  /* 0x0000000000281947 */ /* 0x000fec0003800000 */
        /* <DEDUP_REMOVED lines=10> */
.L_x_31:
[----:B------:R-:W-:Y:S05]  /*1930*/  BSYNC.RECONVERGENT B2 ;  /* 0x0000000000027941 */ /* 0x000fea0003800200 */
.L_x_30:
[----:B------:R-:W-:Y:S05]  /*1940*/  BRA `(.L_x_32) ;  /* 0x0000000400f87947 */ /* 0x000fea0003800000 */
.L_x_29:
[----:B------:R-:W-:Y:S02]  /*1950*/  USHF.R.S32.HI UR4, URZ, 0x1f, UR7 ;  /* 0x0000001fff047899 */ /* 0x000fe40008011407 */
[----:B------:R-:W-:Y:S01]  /*1960*/  ISETP.GE.U32.AND P0, PT, R5, UR7, PT ;  /* 0x0000000705007c0c */ /* 0x000fe2000bf06070 */
[----:B------:R-:W-:-:S03]  /*1970*/  IMAD.U32 R35, RZ, RZ, UR6 ;  /* 0x00000006ff237e24 */ /* 0x000fc6000f8e00ff */
[----:B------:R-:W-:Y:S02]  /*1980*/  ISETP.GE.AND.EX P0, PT, R6, UR4, PT, P0 ;  /* 0x0000000406007c0c */ /* 0x000fe4000bf06300 */
[----:B------:R-:W-:-:S11]  /*1990*/  SHF.R.S32.HI R35, RZ, 0x1f, R35 ;  /* 0x0000001fff237819 */ /* 0x000fd60000011423 */
[----:B------:R-:W-:Y:S05]  /*19a0*/  @P0 BRA `(.L_x_33) ;  /* 0x00000004002c0947 */ /* 0x000fea0003800000 */
[----:B------:R-:W-:-:S04]  /*19b0*/  LEA R22, P0, R5, UR14, 0x2 ;  /* 0x0000000e05167c11 */ /* 0x000fc8000f8010ff */
[----:B------:R-:W-:-:S05]  /*19c0*/  LEA.HI.X R23, R5, UR15, R6, 0x2, P0 ;  /* 0x0000000f05177c11 */ /* 0x000fca00080f1406 */
[----:B------:R-:W2:Y:S02]  /*19d0*/  LDG.E R25, desc[UR26][R22.64] ;  /* 0x0000001a16197981 */ /* 0x000ea4000c1e1900 */
[----:B--2---:R-:W-:Y:S02]  /*19e0*/  ISETP.GT.U32.AND P0, PT, R20, R25, PT ;  /* 0x000000191400720c */ /* 0x004fe40003f04070 */
[----:B------:R-:W-:-:S04]  /*19f0*/  SHF.R.S32.HI R29, RZ, 0x1f, R25 ;  /* 0x0000001fff1d7819 */ /* 0x000fc80000011419 */
[----:B------:R-:W-:-:S13]  /*1a00*/  ISETP.GT.AND.EX P0, PT, R30, R29, PT, P0 ;  /* 0x0000001d1e00720c */ /* 0x000fda0003f04300 */
[----:B------:R-:W-:Y:S05]  /*1a10*/  @P0 BRA `(.L_x_33) ;  /* 0x0000000400100947 */ /* 0x000fea0003800000 */
[----:B------:R-:W0:Y:S01]  /*1a20*/  LDC.64 R22, c[0x0][0x3e0] ;  /* 0x0000f800ff167b82 */ /* 0x000e220000000a00 */
[----:B------:R-:W-:Y:S01]  /*1a30*/  IADD3 R25, P0, PT, -R25, R7, RZ ;  /* 0x0000000719197210 */ /* 0x000fe20007f1e1ff */
[----:B------:R-:W-:Y:S01]  /*1a40*/  BSSY.RECONVERGENT B2, `(.L_x_34) ;  /* 0x0000040000027945 */ /* 0x000fe20003800200 */
[----:B------:R-:W-:Y:S01]  /*1a50*/  LOP3.LUT P1, RZ, R34, 0xff, RZ, 0xc0, !PT ;  /* 0x000000ff22ff7812 */ /* 0x000fe2000782c0ff */
[----:B------:R-:W-:Y:S01]  /*1a60*/  IMAD.MOV.U32 R34, RZ, RZ, 0x1 ;  /* 0x00000001ff227424 */ /* 0x000fe200078e00ff */
[----:B------:R-:W-:Y:S01]  /*1a70*/  IADD3 R5, P2, PT, R5, 0x1, RZ ;  /* 0x0000000105057810 */ /* 0x000fe20007f5e0ff */
[----:B------:R-:W-:Y:S02]  /*1a80*/  IMAD.X R28, R8, 0x1, ~R29, P0 ;  /* 0x00000001081c7824 */ /* 0x000fe400000e0e1d */
[----:B------:R-:W-:Y:S02]  /*1a90*/  IMAD.MOV.U32 R29, RZ, RZ, R10 ;  /* 0x000000ffff1d7224 */ /* 0x000fe400078e000a */
[----:B------:R-:W-:-:S02]  /*1aa0*/  IMAD.X R6, RZ, RZ, R6, P2 ;  /* 0x000000ffff067224 */ /* 0x000fc400010e0606 */
[----:B------:R-:W-:Y:S01]  /*1ab0*/  IMAD.MOV.U32 R31, RZ, RZ, R12 ;  /* 0x000000ffff1f7224 */ /* 0x000fe200078e000c */
[----:B0-----:R-:W-:-:S04]  /*1ac0*/  ISETP.GT.U32.AND P0, PT, R25, R22, PT ;  /* 0x000000161900720c */ /* 0x001fc80003f04070 */
[----:B------:R-:W-:-:S04]  /*1ad0*/  ISETP.GT.AND.EX P0, PT, R28, R23, PT, P0 ;  /* 0x000000171c00720c */ /* 0x000fc80003f04300 */
        /* <DEDUP_REMOVED lines=9> */
[----:B------:R-:W-:Y:S01]  /*1b70*/  @!P1 ISETP.GT.U32.AND P0, PT, R36, R11, PT ;  /* 0x0000000b2400920c */ /* 0x000fe20003f04070 */
[----:B------:R-:W-:Y:S01]  /*1b80*/  @!P1 IMAD.MOV.U32 R29, RZ, RZ, R10 ;  /* 0x000000ffff1d9224 */ /* 0x000fe200078e000a */
[----:B------:R-:W-:Y:S02]  /*1b90*/  @!P1 PRMT R34, RZ, 0x7610, R34 ;  /* 0x00007610ff229816 */ /* 0x000fe40000000022 */
[----:B------:R-:W-:-:S04]  /*1ba0*/  @!P1 ISETP.GT.AND.EX P0, PT, R37, R12, PT, P0 ;  /* 0x0000000c2500920c */ /* 0x000fc80003f04300 */
[----:B------:R-:W-:Y:S02]  /*1bb0*/  @!P1 SEL R28, R22, RZ, P0 ;  /* 0x000000ff161c9207 */ /* 0x000fe40000000000 */
[----:B------:R-:W-:Y:S02]  /*1bc0*/  @!P1 SEL R31, R23, RZ, P0 ;  /* 0x000000ff171f9207 */ /* 0x000fe40000000000 */
[----:B------:R-:W-:Y:S01]  /*1bd0*/  @!P1 IADD3 R25, P2, PT, R28, R11, RZ ;  /* 0x0000000b1c199210 */ /* 0x000fe20007f5e0ff */
[----:B------:R-:W-:-:S04]  /*1be0*/  @!P1 IMAD.MOV.U32 R28, RZ, RZ, R9 ;  /* 0x000000ffff1c9224 */ /* 0x000fc800078e0009 */
[----:B------:R-:W-:Y:S01]  /*1bf0*/  @!P1 IMAD.X R31, R31, 0x1, R12, P2 ;  /* 0x000000011f1f9824 */ /* 0x000fe200010e060c */
[----:B------:R-:W-:Y:S07]  /*1c00*/  @!P1 BRA `(.L_x_35) ;  /* 0x00000000008c9947 */ /* 0x000fee0003800000 */
[----:B------:R-:W-:Y:S01]  /*1c10*/  ISETP.GE.U32.AND P0, PT, R10, UR6, PT ;  /* 0x000000060a007c0c */ /* 0x000fe2000bf06070 */
[----:B------:R-:W-:Y:S03]  /*1c20*/  BSSY.RECONVERGENT B3, `(.L_x_36) ;  /* 0x000001c000037945 */ /* 0x000fe60003800200 */
[----:B------:R-:W-:-:S13]  /*1c30*/  ISETP.GE.AND.EX P0, PT, R9, R35, PT, P0 ;  /* 0x000000230900720c */ /* 0x000fda0003f06300 */
[----:B------:R-:W-:Y:S05]  /*1c40*/  @P0 BRA `(.L_x_37) ;  /* 0x0000000000640947 */ /* 0x000fea0003800000 */
[----:B------:R-:W-:-:S04]  /*1c50*/  ISETP.LT.U32.AND P0, PT, R11, UR6, PT ;  /* 0x000000060b007c0c */ /* 0x000fc8000bf01070 */
[----:B------:R-:W-:-:S04]  /*1c60*/  ISETP.LT.AND.EX P0, PT, R12, R35, PT, P0 ;  /* 0x000000230c00720c */ /* 0x000fc80003f01300 */
[----:B------:R-:W-:Y:S02]  /*1c70*/  SEL R11, R11, UR6, P0 ;  /* 0x000000060b0b7c07 */ /* 0x000fe40008000000 */
[----:B------:R-:W-:Y:S02]  /*1c80*/  SEL R35, R12, R35, P0 ;  /* 0x000000230c237207 */ /* 0x000fe40000000000 */
[----:B------:R-:W-:Y:S02]  /*1c90*/  SHF.R.S32.HI R12, RZ, 0x1f, R10 ;  /* 0x0000001fff0c7819 */ /* 0x000fe4000001140a */
[----:B------:R-:W-:-:S04]  /*1ca0*/  ISETP.GE.U32.AND P0, PT, R10, R11, PT ;  /* 0x0000000b0a00720c */ /* 0x000fc80003f06070 */
[----:B------:R-:W-:-:S13]  /*1cb0*/  ISETP.GE.AND.EX P0, PT, R12, R35, PT, P0 ;  /* 0x000000230c00720c */ /* 0x000fda0003f06300 */
[----:B------:R-:W-:Y:S05]  /*1cc0*/  @P0 BRA `(.L_x_37) ;  /* 0x0000000000440947 */ /* 0x000fea0003800000 */
[----:B------:R-:W0:Y:S01]  /*1cd0*/  LDC R9, c[0x0][0x3e8] ;  /* 0x0000fa00ff097b82 */ /* 0x000e220000000800 */
[----:B------:R-:W-:Y:S01]  /*1ce0*/  BSSY.RECONVERGENT B4, `(.L_x_38) ;  /* 0x000000d000047945 */ /* 0x000fe20003800200 */
[----:B------:R-:W-:Y:S02]  /*1cf0*/  IMAD.MOV.U32 R25, RZ, RZ, R14 ;  /* 0x000000ffff197224 */ /* 0x000fe400078e000e */
[----:B------:R-:W-:-:S07]  /*1d00*/  IMAD.MOV.U32 R28, RZ, RZ, R13 ;  /* 0x000000ffff1c7224 */ /* 0x000fce00078e000d */
.L_x_39:
[----:B------:R-:W-:-:S04]  /*1d10*/  LEA R12, P0, R25, R0, 0x2 ;  /* 0x00000000190c7211 */ /* 0x000fc800078010ff */
[C---:B------:R-:W-:Y:S02]  /*1d20*/  LEA.HI.X R13, R25.reuse, R2, R28, 0x2, P0 ;  /* 0x00000002190d7211 */ /* 0x040fe400000f141c */
[----:B------:R-:W-:-:S03]  /*1d30*/  IADD3 R25, P1, PT, R25, 0x1, RZ ;  /* 0x0000000119197810 */ /* 0x000fc60007f3e0ff */
[----:B------:R0:W-:Y:S02]  /*1d40*/  STG.E desc[UR26][R12.64], R10 ;  /* 0x0000000a0c007986 */ /* 0x0001e4000c10191a */
[----:B------:R-:W-:Y:S02]  /*1d50*/  IMAD.X R28, RZ, RZ, R28, P1 ;  /* 0x000000ffff1c7224 */ /* 0x000fe400008e061c */
[----:B0-----:R-:W-:-:S05]  /*1d60*/  IMAD.IADD R10, R10, 0x1, R9 ;  /* 0x000000010a0a7824 */ /* 0x001fca00078e0209 */
[----:B------:R-:W-:Y:S02]  /*1d70*/  ISETP.GE.U32.AND P0, PT, R10, R11, PT ;  /* 0x0000000b0a00720c */ /* 0x000fe40003f06070 */
[----:B------:R-:W-:-:S04]  /*1d80*/  SHF.R.S32.HI R14, RZ, 0x1f, R10 ;  /* 0x0000001fff0e7819 */ /* 0x000fc8000001140a */
[----:B------:R-:W-:-:S13]  /*1d90*/  ISETP.GE.AND.EX P0, PT, R14, R35, PT, P0 ;  /* 0x000000230e00720c */ /* 0x000fda0003f06300 */
[----:B------:R-:W-:Y:S05]  /*1da0*/  @!P0 BRA `(.L_x_39) ;  /* 0xfffffffc00d88947 */ /* 0x000fea000383ffff */
[----:B------:R-:W-:Y:S05]  /*1db0*/  BSYNC.RECONVERGENT B4 ;  /* 0x0000000000047941 */ /* 0x000fea0003800200 */
.L_x_38:
[----:B------:R-:W-:Y:S02]  /*1dc0*/  IMAD.MOV.U32 R14, RZ, RZ, R25 ;  /* 0x000000ffff0e7224 */ /* 0x000fe400078e0019 */
[----:B------:R-:W-:-:S07]  /*1dd0*/  IMAD.MOV.U32 R13, RZ, RZ, R28 ;  /* 0x000000ffff0d7224 */ /* 0x000fce00078e001c */
.L_x_37:
[----:B------:R-:W-:Y:S05]  /*1de0*/  BSYNC.RECONVERGENT B3 ;  /* 0x0000000000037941 */ /* 0x000fea0003800200 */
.L_x_36:
[----:B------:R-:W-:Y:S01]  /*1df0*/  IADD3 R29, P0, PT, R36, -R22, RZ ;  /* 0x80000016241d7210 */ /* 0x000fe20007f1e0ff */
[----:B------:R-:W-:Y:S01]  /*1e00*/  IMAD.MOV.U32 R25, RZ, RZ, R36 ;  /* 0x000000ffff197224 */ /* 0x000fe200078e0024 */
[----:B------:R-:W-:Y:S01]  /*1e10*/  PRMT R34, RZ, 0x7610, R34 ;  /* 0x00007610ff227816 */ /* 0x000fe20000000022 */
[----:B------:R-:W-:Y:S02]  /*1e20*/  IMAD.MOV.U32 R31, RZ, RZ, R37 ;  /* 0x000000ffff1f7224 */ /* 0x000fe400078e0025 */
[----:B------:R-:W-:-:S08]  /*1e30*/  IMAD.X R28, R37, 0x1, ~R23, P0 ;  /* 0x00000001251c7824 */ /* 0x000fd000000e0e17 */
.L_x_35:
[----:B------:R-:W-:Y:S05]  /*1e40*/  BSYNC.RECONVERGENT B2 ;  /* 0x0000000000027941 */ /* 0x000fea0003800200 */
.L_x_34:
[----:B------:R-:W-:Y:S05]  /*1e50*/  BRA `(.L_x_32) ;  /* 0x0000000000b47947 */ /* 0x000fea0003800000 */
.L_x_33:
[----:B------:R-:W-:Y:S02]  /*1e60*/  USHF.R.S32.HI UR4, URZ, 0x1f, UR5 ;  /* 0x0000001fff047899 */ /* 0x000fe40008011405 */
[----:B------:R-:W-:Y:S02]  /*1e70*/  ISETP.NE.U32.AND P1, PT, R32, UR5, PT ;  /* 0x0000000520007c0c */ /* 0x000fe4000bf25070 */
[----:B------:R-:W-:Y:S02]  /*1e80*/  PLOP3.LUT P0, PT, PT, PT, PT, 0x80, 0x8 ;  /* 0x000000000008781c */ /* 0x000fe40003f0f070 */
[----:B------:R-:W-:-:S13]  /*1e90*/  ISETP.NE.AND.EX P1, PT, R33, UR4, PT, P1 ;  /* 0x0000000421007c0c */ /* 0x000fda000bf25310 */
[----:B------:R-:W-:Y:S05]  /*1ea0*/  @!P1 BREAK.RELIABLE B0 ;  /* 0x0000000000009942 */ /* 0x000fea0003800100 */
[----:B------:R-:W-:Y:S05]  /*1eb0*/  @!P1 BRA `(.L_x_40) ;  /* 0x0000000000a49947 */ /* 0x000fea0003800000 */
[----:B------:R-:W0:Y:S01]  /*1ec0*/  LDC.64 R22, c[0x0][0x3e8] ;  /* 0x0000fa00ff167b82 */ /* 0x000e220000000a00 */
[----:B------:R-:W-:Y:S01]  /*1ed0*/  ISETP.GE.U32.AND P0, PT, R10, UR6, PT ;  /* 0x000000060a007c0c */ /* 0x000fe2000bf06070 */
[----:B------:R-:W-:Y:S01]  /*1ee0*/  BSSY.RECONVERGENT B2, `(.L_x_32) ;  /* 0x0000024000027945 */ /* 0x000fe20003800200 */
[----:B------:R-:W-:Y:S02]  /*1ef0*/  IMAD.MOV.U32 R34, RZ, RZ, 0x1 ;  /* 0x00000001ff227424 */ /* 0x000fe400078e00ff */
[----:B------:R-:W-:Y:S01]  /*1f00*/  ISETP.GE.AND.EX P0, PT, R9, R35, PT, P0 ;  /* 0x000000230900720c */ /* 0x000fe20003f06300 */
[----:B------:R-:W-:Y:S02]  /*1f10*/  IMAD.U32 R29, RZ, RZ, UR6 ;  /* 0x00000006ff1d7e24 */ /* 0x000fe4000f8e00ff */
[----:B------:R-:W-:Y:S01]  /*1f20*/  IMAD.MOV.U32 R28, RZ, RZ, R35 ;  /* 0x000000ffff1c7224 */ /* 0x000fe200078e0023 */
[----:B0-----:R-:W-:-:S05]  /*1f30*/  IADD3 R25, P1, PT, R22, UR6, RZ ;  /* 0x0000000616197c10 */ /* 0x001fca000ff3e0ff */
[----:B------:R-:W-:-:S04]  /*1f40*/  IMAD.X R31, R35, 0x1, R23, P1 ;  /* 0x00000001231f7824 */ /* 0x000fc800008e0617 */
[----:B------:R-:W-:Y:S05]  /*1f50*/  @P0 BRA `(.L_x_41) ;  /* 0x0000000000700947 */ /* 0x000fea0003800000 */
[----:B------:R-:W-:Y:S01]  /*1f60*/  ISETP.LT.U32.AND P0, PT, R11, UR6, PT ;  /* 0x000000060b007c0c */ /* 0x000fe2000bf01070 */
[----:B------:R-:W-:Y:S02]  /*1f70*/  IMAD.U32 R29, RZ, RZ, UR6 ;  /* 0x00000006ff1d7e24 */ /* 0x000fe4000f8e00ff */
[----:B------:R-:W-:Y:S01]  /*1f80*/  IMAD.MOV.U32 R28, RZ, RZ, R35 ;  /* 0x000000ffff1c7224 */ /* 0x000fe200078e0023 */
[----:B------:R-:W-:-:S04]  /*1f90*/  ISETP.LT.AND.EX P0, PT, R12, R35, PT, P0 ;  /* 0x000000230c00720c */ /* 0x000fc80003f01300 */
[----:B------:R-:W-:Y:S02]  /*1fa0*/  SEL R9, R11, UR6, P0 ;  /* 0x000000060b097c07 */ /* 0x000fe40008000000 */
[----:B------:R-:W-:Y:S02]  /*1fb0*/  SEL R11, R12, R35, P0 ;  /* 0x000000230c0b7207 */ /* 0x000fe40000000000 */
[----:B------:R-:W-:Y:S02]  /*1fc0*/  ISETP.GE.U32.AND P0, PT, R10, R9, PT ;  /* 0x000000090a00720c */ /* 0x000fe40003f06070 */
[----:B------:R-:W-:-:S04]  /*1fd0*/  SHF.R.S32.HI R12, RZ, 0x1f, R10 ;  /* 0x0000001fff0c7819 */ /* 0x000fc8000001140a */
[----:B------:R-:W-:-:S13]  /*1fe0*/  ISETP.GE.AND.EX P0, PT, R12, R11, PT, P0 ;  /* 0x0000000b0c00720c */ /* 0x000fda0003f06300 */
[----:B------:R-:W-:Y:S05]  /*1ff0*/  @P0 BRA `(.L_x_41) ;  /* 0x0000000000480947 */ /* 0x000fea0003800000 */
[----:B------:R-:W-:Y:S01]  /*2000*/  BSSY.RECONVERGENT B3, `(.L_x_42) ;  /* 0x000000d000037945 */ /* 0x000fe20003800200 */
[----:B------:R-:W-:Y:S02]  /*2010*/  IMAD.MOV.U32 R23, RZ, RZ, R14 ;  /* 0x000000ffff177224 */ /* 0x000fe400078e000e */
[----:B------:R-:W-:-:S07]  /*2020*/  IMAD.MOV.U32 R28, RZ, RZ, R13 ;  /* 0x000000ffff1c7224 */ /* 0x000fce00078e000d */
.L_x_43:
        /* <DEDUP_REMOVED lines=11> */
.L_x_42:
[----:B------:R-:W-:Y:S02]  /*20e0*/  IMAD.MOV.U32 R13, RZ, RZ, R28 ;  /* 0x000000ffff0d7224 */ /* 0x000fe400078e001c */
[----:B------:R-:W-:Y:S02]  /*20f0*/  IMAD.MOV.U32 R14, RZ, RZ, R23 ;  /* 0x000000ffff0e7224 */ /* 0x000fe400078e0017 */
[----:B------:R-:W-:Y:S02]  /*2100*/  IMAD.MOV.U32 R28, RZ, RZ, R35 ;  /* 0x000000ffff1c7224 */ /* 0x000fe400078e0023 */
[----:B------:R-:W-:-:S07]  /*2110*/  IMAD.U32 R29, RZ, RZ, UR6 ;  /* 0x00000006ff1d7e24 */ /* 0x000fce000f8e00ff */
.L_x_41:
[----:B------:R-:W-:Y:S05]  /*2120*/  BSYNC.RECONVERGENT B2 ;  /* 0x0000000000027941 */ /* 0x000fea0003800200 */
.L_x_32:
[----:B------:R-:W-:Y:S05]  /*2130*/  BSYNC.RELIABLE B0 ;  /* 0x0000000000007941 */ /* 0x000fea0003800100 */
.L_x_28:
[----:B------:R-:W-:Y:S05]  /*2140*/  BRA `(.L_x_44) ;  /* 0xfffffff4005c7947 */ /* 0x000fea000383ffff */
.L_x_40:
[----:B------:R-:W-:Y:S05]  /*2150*/  BSYNC.RECONVERGENT B1 ;  /* 0x0000000000017941 */ /* 0x000fea0003800200 */
.L_x_27:
[----:B------:R-:W0:Y:S01]  /*2160*/  LDCU.U8 UR4, c[0x0][0x400] ;  /* 0x00008000ff0477ac */ /* 0x000e220008000000 */
[----:B------:R-:W-:Y:S01]  /*2170*/  ISETP.GE.U32.AND P1, PT, R27, UR6, PT ;  /* 0x000000061b007c0c */ /* 0x000fe2000bf26070 */
[----:B------:R-:W-:Y:S01]  /*2180*/  BSSY.RECONVERGENT B0, `(.L_x_45) ;  /* 0x0000023000007945 */ /* 0x000fe20003800200 */
[----:B------:R-:W-:Y:S02]  /*2190*/  USHF.R.S32.HI UR5, URZ, 0x1f, UR6 ;  /* 0x0000001fff057899 */ /* 0x000fe40008011406 */
[----:B0-----:R-:W-:-:S06]  /*21a0*/  UPRMT UR4, UR4, 0x8880, URZ ;  /* 0x0000888004047896 */ /* 0x001fcc00080000ff */
[----:B------:R-:W-:-:S04]  /*21b0*/  ISETP.NE.OR P0, PT, RZ, UR4, !P0 ;  /* 0x00000004ff007c0c */ /* 0x000fc8000c705670 */
[----:B------:R-:W-:-:S13]  /*21c0*/  ISETP.GE.OR.EX P0, PT, R26, UR5, P0, P1 ;  /* 0x000000051a007c0c */ /* 0x000fda0008706710 */
[C---:B------:R-:W-:Y:S01]  /*21d0*/  @!P0 LEA R6, P1, R24.reuse, R3, 0x2 ;  /* 0x0000000318068211 */ /* 0x040fe200078210ff */
[----:B------:R-:W-:-:S03]  /*21e0*/  @!P0 VIADD R3, R24, 0x1 ;  /* 0x0000000118038836 */ /* 0x000fc60000000000 */
[----:B------:R-:W-:Y:S01]  /*21f0*/  @!P0 LEA.HI.X R7, R24, R4, R15, 0x2, P1 ;  /* 0x0000000418078211 */ /* 0x000fe200008f140f */
[----:B------:R-:W-:Y:S01]  /*2200*/  @!P0 IMAD.MOV.U32 R24, RZ, RZ, R3 ;  /* 0x000000ffff188224 */ /* 0x000fe200078e0003 */
[----:B------:R-:W-:-:S03]  /*2210*/  ISETP.GE.U32.AND P1, PT, R10, UR6, PT ;  /* 0x000000060a007c0c */ /* 0x000fc6000bf26070 */
[----:B------:R0:W-:Y:S01]  /*2220*/  @!P0 STG.E desc[UR26][R6.64], R27 ;  /* 0x0000001b06008986 */ /* 0x0001e2000c10191a */
[----:B------:R-:W-:-:S13]  /*2230*/  ISETP.GE.AND.EX P1, PT, R9, UR5, PT, P1 ;  /* 0x0000000509007c0c */ /* 0x000fda000bf26310 */
[----:B0-----:R-:W-:Y:S05]  /*2240*/  @P1 BRA `(.L_x_46) ;  /* 0x0000000000581947 */ /* 0x001fea0003800000 */
[----:B------:R-:W-:Y:S02]  /*2250*/  ISETP.LT.U32.AND P0, PT, R11, UR6, PT ;  /* 0x000000060b007c0c */ /* 0x000fe4000bf01070 */
[----:B------:R-:W-:Y:S02]  /*2260*/  SHF.R.S32.HI R3, RZ, 0x1f, R10 ;  /* 0x0000001fff037819 */ /* 0x000fe4000001140a */
[----:B------:R-:W-:-:S04]  /*2270*/  ISETP.LT.AND.EX P0, PT, R12, UR5, PT, P0 ;  /* 0x000000050c007c0c */ /* 0x000fc8000bf01300 */
[----:B------:R-:W-:Y:S02]  /*2280*/  SEL R11, R11, UR6, P0 ;  /* 0x000000060b0b7c07 */ /* 0x000fe40008000000 */
[----:B------:R-:W-:Y:S02]  /*2290*/  SEL R12, R12, UR5, P0 ;  /* 0x000000050c0c7c07 */ /* 0x000fe40008000000 */
[----:B------:R-:W-:-:S04]  /*22a0*/  ISETP.GE.U32.AND P0, PT, R10, R11, PT ;  /* 0x0000000b0a00720c */ /* 0x000fc80003f06070 */
[----:B------:R-:W-:-:S13]  /*22b0*/  ISETP.GE.AND.EX P0, PT, R3, R12, PT, P0 ;  /* 0x0000000c0300720c */ /* 0x000fda0003f06300 */
[----:B------:R-:W-:Y:S05]  /*22c0*/  @P0 BRA `(.L_x_46) ;  /* 0x0000000000380947 */ /* 0x000fea0003800000 */
[----:B------:R-:W0:Y:S01]  /*22d0*/  LDC R7, c[0x0][0x3e8] ;  /* 0x0000fa00ff077b82 */ /* 0x000e220000000800 */
[----:B------:R-:W-:Y:S01]  /*22e0*/  BSSY.RECONVERGENT B1, `(.L_x_46) ;  /* 0x000000c000017945 */ /* 0x000fe20003800200 */
.L_x_47:
[----:B------:R-:W-:-:S04]  /*22f0*/  LEA R4, P0, R14, R0, 0x2 ;  /* 0x000000000e047211 */ /* 0x000fc800078010ff */
[C---:B------:R-:W-:Y:S02]  /*2300*/  LEA.HI.X R5, R14.reuse, R2, R13, 0x2, P0 ;  /* 0x000000020e057211 */ /* 0x040fe400000f140d */
[----:B------:R-:W-:-:S03]  /*2310*/  IADD3 R14, P1, PT, R14, 0x1, RZ ;  /* 0x000000010e0e7810 */ /* 0x000fc60007f3e0ff */
[----:B------:R0:W-:Y:S02]  /*2320*/  STG.E desc[UR26][R4.64], R10 ;  /* 0x0000000a04007986 */ /* 0x0001e4000c10191a */
[----:B------:R-:W-:-:S04]  /*2330*/  IMAD.X R6, RZ, RZ, R13, P1 ;  /* 0x000000ffff067224 */ /* 0x000fc800008e060d */
[----:B------:R-:W-:Y:S02]  /*2340*/  IMAD.MOV.U32 R13, RZ, RZ, R6 ;  /* 0x000000ffff0d7224 */ /* 0x000fe400078e0006 */
[----:B0-----:R-:W-:-:S05]  /*2350*/  IMAD.IADD R10, R10, 0x1, R7 ;  /* 0x000000010a0a7824 */ /* 0x001fca00078e0207 */
[----:B------:R-:W-:Y:S02]  /*2360*/  ISETP.GE.U32.AND P0, PT, R10, R11, PT ;  /* 0x0000000b0a00720c */ /* 0x000fe40003f06070 */
[----:B------:R-:W-:-:S04]  /*2370*/  SHF.R.S32.HI R3, RZ, 0x1f, R10 ;  /* 0x0000001fff037819 */ /* 0x000fc8000001140a */
[----:B------:R-:W-:-:S13]  /*2380*/  ISETP.GE.AND.EX P0, PT, R3, R12, PT, P0 ;  /* 0x0000000c0300720c */ /* 0x000fda0003f06300 */
[----:B------:R-:W-:Y:S05]  /*2390*/  @!P0 BRA `(.L_x_47) ;  /* 0xfffffffc00d48947 */ /* 0x000fea000383ffff */
[----:B------:R-:W-:Y:S05]  /*23a0*/  BSYNC.RECONVERGENT B1 ;  /* 0x0000000000017941 */ /* 0x000fea0003800200 */
.L_x_46:
[----:B------:R-:W-:Y:S05]  /*23b0*/  BSYNC.RECONVERGENT B0 ;  /* 0x0000000000007941 */ /* 0x000fea0003800200 */
.L_x_45:
[----:B------:R-:W-:Y:S04]  /*23c0*/  STG.E desc[UR26][R18.64], R14 ;  /* 0x0000000e12007986 */ /* 0x000fe8000c10191a */
[----:B------:R-:W-:Y:S01]  /*23d0*/  STG.E desc[UR26][R16.64], R24 ;  /* 0x0000001810007986 */ /* 0x000fe2000c10191a */
[----:B------:R-:W-:Y:S05]  /*23e0*/  EXIT ;  /* 0x000000000000794d */ /* 0x000fea0003800000 */
.L_x_48:
[----:B------:R-:W-:-:S00]  /*23f0*/  BRA `(.L_x_48) ;  /* 0xfffffffc00fc7947 */ /* 0x000fc0000383ffff */
[----:B------:R-:W-:-:S00]  /*2400*/  NOP ;  /* 0x0000000000007918 */ /* 0x000fc00000000000 */
[----:B------:R-:W-:-:S00]  /*2410*/  NOP ;  /* 0x0000000000007918 */ /* 0x000fc00000000000 */
[----:B------:R-:W-:-:S00]  /*2420*/  NOP ;  /* 0x0000000000007918 */ /* 0x000fc00000000000 */
[----:B------:R-:W-:-:S00]  /*2430*/  NOP ;  /* 0x0000000000007918 */ /* 0x000fc00000000000 */
[----:B------:R-:W-:-:S00]  /*2440*/  NOP ;  /* 0x0000000000007918 */ /* 0x000fc00000000000 */
[----:B------:R-:W-:-:S00]  /*2450*/  NOP ;  /* 0x0000000000007918 */ /* 0x000fc00000000000 */
[----:B------:R-:W-:-:S00]  /*2460*/  NOP ;  /* 0x0000000000007918 */ /* 0x000fc00000000000 */
[----:B------:R-:W-:-:S00]  /*2470*/  NOP ;  /* 0x0000000000007918 */ /* 0x000fc00000000000 */
.L_x_98:


//--------------------- .text._Z37convert_vertical_slash_indexes_kernelPKiS0_S0_S0_PiS1_S1_S1_llllllb --------------------------
	.section	.text._Z37convert_vertical_slash_indexes_kernelPKiS0_S0_S0_PiS1_S1_S1_llllllb,"ax",@progbits
	.align	128
        .global         _Z37convert_vertical_slash_indexes_kernelPKiS0_S0_S0_PiS1_S1_S1_llllllb
        .type           _Z37convert_vertical_slash_indexes_kernelPKiS0_S0_S0_PiS1_S1_S1_llllllb,@function
        .size           _Z37convert_vertical_slash_indexes_kernelPKiS0_S0_S0_PiS1_S1_S1_llllllb,(.L_x_99 - _Z37convert_vertical_slash_indexes_kernelPKiS0_S0_S0_PiS1_S1_S1_llllllb)
        .other          _Z37convert_vertical_slash_indexes_kernelPKiS0_S0_S0_PiS1_S1_S1_llllllb,@"STO_CUDA_ENTRY STV_DEFAULT"
_Z37convert_vertical_slash_indexes_kernelPKiS0_S0_S0_PiS1_S1_S1_llllllb:
.text._Z37convert_vertical_slash_indexes_kernelPKiS0_S0_S0_PiS1_S1_S1_llllllb:
        /* <DEDUP_REMOVED lines=22> */
[----:B------:R-:W1:Y:S01]  /*0160*/  LDCU.128 UR8, c[0x0][0x3c0] ;  /* 0x00007800ff0877ac */ /* 0x000e620008000c00 */
[----:B------:R-:W2:Y:S01]  /*0170*/  LDCU.128 UR20, c[0x0][0x3e0] ;  /* 0x00007c00ff1477ac */ /* 0x000ea20008000c00 */
[----:B------:R-:W-:Y:S01]  /*0180*/  UMOV UR5, URZ ;  /* 0x000000ff00057c82 */ /* 0x000fe20008000000 */
[----:B------:R-:W3:Y:S01]  /*0190*/  LDCU.128 UR12, c[0x0][0x390] ;  /* 0x00007200ff0c77ac */ /* 0x000ee20008000c00 */
[----:B------:R-:W-:Y:S01]  /*01a0*/  UIMAD.WIDE.U32 UR6, UR16, 0x4, UR6 ;  /* 0x00000004100678a5 */ /* 0x000fe2000f8e0006 */
[----:B------:R-:W4:Y:S01]  /*01b0*/  LDCU.128 UR28, c[0x0][0x3a0] ;  /* 0x00007400ff1c77ac */ /* 0x000f220008000c00 */
[----:B-1----:R-:W-:-:S04]  /*01c0*/  UIMAD UR17, UR16, UR9, URZ ;  /* 0x00000009101172a4 */ /* 0x002fc8000f8e02ff */
[----:B------:R-:W-:Y:S02]  /*01d0*/  IMAD.U32 R8, RZ, RZ, UR6 ;  /* 0x00000006ff087e24 */ /* 0x000fe4000f8e00ff */
[----:B------:R-:W-:Y:S01]  /*01e0*/  IMAD.U32 R9, RZ, RZ, UR7 ;  /* 0x00000007ff097e24 */ /* 0x000fe2000f8e00ff */
[----:B0-----:R-:W-:-:S04]  /*01f0*/  UIMAD.WIDE.U32 UR8, UR16, UR8, UR4 ;  /* 0x00000008100872a5 */ /* 0x001fc8000f8e0004 */
[----:B------:R-:W-:Y:S01]  /*0200*/  UIADD3 UR16, UPT, UPT, UR9, UR17, URZ ;  /* 0x0000001109107290 */ /* 0x000fe2000fffe0ff */
[----:B------:R0:W5:Y:S01]  /*0210*/  LDG.E R0, desc[UR18][R8.64] ;  /* 0x0000001208007981 */ /* 0x000162000c1e1900 */
[----:B--2---:R-:W-:Y:S02]  /*0220*/  UIMAD.WIDE.U32 UR4, UR8, UR20, URZ ;  /* 0x00000014080472a5 */ /* 0x004fe4000f8e00ff */
[----:B------:R-:W-:Y:S02]  /*0230*/  UIMAD UR9, UR16, UR20, URZ ;  /* 0x00000014100972a4 */ /* 0x000fe4000f8e02ff */
[----:B------:R-:W-:Y:S02]  /*0240*/  UIMAD UR17, UR16, UR22, URZ ;  /* 0x00000016101172a4 */ /* 0x000fe4000f8e02ff */
[----:B------:R-:W-:Y:S02]  /*0250*/  UIMAD UR9, UR8, UR21, UR9 ;  /* 0x00000015080972a4 */ /* 0x000fe4000f8e0209 */
[----:B------:R-:W-:-:S02]  /*0260*/  UIMAD.WIDE.U32 UR6, UR8, UR22, URZ ;  /* 0x00000016080672a5 */ /* 0x000fc4000f8e00ff */
[----:B------:R-:W-:Y:S02]  /*0270*/  UIMAD UR17, UR8, UR23, UR17 ;  /* 0x00000017081172a4 */ /* 0x000fe4000f8e0211 */
[----:B------:R-:W-:Y:S02]  /*0280*/  UIADD3 UR9, UPT, UPT, UR5, UR9, URZ ;  /* 0x0000000905097290 */ /* 0x000fe4000fffe0ff */
[----:B---3--:R-:W-:Y:S02]  /*0290*/  ULEA UR14, UP1, UR6, UR14, 0x2 ;  /* 0x0000000e060e7291 */ /* 0x008fe4000f8210ff */
[----:B------:R-:W-:Y:S02]  /*02a0*/  UIADD3 UR5, UPT, UPT, UR7, UR17, URZ ;  /* 0x0000001107057290 */ /* 0x000fe4000fffe0ff */
[----:B------:R-:W-:Y:S02]  /*02b0*/  ULEA UR12, UP0, UR4, UR12, 0x2 ;  /* 0x0000000c040c7291 */ /* 0x000fe4000f8010ff */
[----:B------:R-:W-:-:S02]  /*02c0*/  ULEA.HI.X UR15, UR6, UR15, UR5, 0x2, UP1 ;  /* 0x0000000f060f7291 */ /* 0x000fc400088f1405 */
[----:B------:R-:W-:Y:S01]  /*02d0*/  ULEA.HI.X UR13, UR4, UR13, UR9, 0x2, UP0 ;  /* 0x0000000d040d7291 */ /* 0x000fe200080f1409 */
[----:B------:R-:W-:Y:S01]  /*02e0*/  IMAD.U32 R6, RZ, RZ, UR14 ;  /* 0x0000000eff067e24 */ /* 0x000fe2000f8e00ff */
[----:B------:R-:W-:Y:S01]  /*02f0*/  UIMAD UR16, UR16, UR10, URZ ;  /* 0x0000000a101072a4 */ /* 0x000fe2000f8e02ff */
[----:B------:R-:W-:Y:S01]  /*0300*/  IMAD.U32 R4, RZ, RZ, UR12 ;  /* 0x0000000cff047e24 */ /* 0x000fe2000f8e00ff */
[----:B------:R-:W1:Y:S01]  /*0310*/  LDCU.U8 UR4, c[0x0][0x3f0] ;  /* 0x00007e00ff0477ac */ /* 0x000e620008000000 */
[----:B------:R-:W-:Y:S02]  /*0320*/  IMAD.U32 R7, RZ, RZ, UR15 ;  /* 0x0000000fff077e24 */ /* 0x000fe4000f8e00ff */
[----:B------:R-:W-:-:S04]  /*0330*/  IMAD.U32 R5, RZ, RZ, UR13 ;  /* 0x0000000dff057e24 */ /* 0x000fc8000f8e00ff */
[----:B------:R-:W2:Y:S04]  /*0340*/  LDG.E R7, desc[UR18][R6.64] ;  /* 0x0000001206077981 */ /* 0x000ea8000c1e1900 */
[----:B------:R3:W2:Y:S01]  /*0350*/  LDG.E R27, desc[UR18][R4.64] ;  /* 0x00000012041b7981 */ /* 0x0006a2000c1e1900 */
[----:B------:R-:W-:Y:S01]  /*0360*/  UIMAD UR11, UR8, UR11, UR16 ;  /* 0x0000000b080b72a4 */ /* 0x000fe2000f8e0210 */
[----:B0-----:R-:W-:Y:S02]  /*0370*/  IMAD.U32 R9, RZ, RZ, UR10 ;  /* 0x0000000aff097e24 */ /* 0x001fe4000f8e00ff */
[----:B------:R-:W-:Y:S02]  /*0380*/  IMAD.MOV.U32 R3, RZ, RZ, RZ ;  /* 0x000000ffff037224 */ /* 0x000fe400078e00ff */
[----:B------:R-:W-:-:S04]  /*0390*/  IMAD.WIDE.U32 R2, R9, UR8, R2 ;  /* 0x0000000809027c25 */ /* 0x000fc8000f8e0002 */
[----:B------:R-:W-:Y:S02]  /*03a0*/  VIADD R11, R3, UR11 ;  /* 0x0000000b030b7c36 */ /* 0x000fe40008000000 */
[----:B------:R-:W0:Y:S02]  /*03b0*/  LDCU.128 UR8, c[0x0][0x3b0] ;  /* 0x00007600ff0877ac */ /* 0x000e240008000c00 */
[----:B------:R-:W-:Y:S01]  /*03c0*/  IMAD R3, R11, UR22, RZ ;  /* 0x000000160b037c24 */ /* 0x000fe2000f8e02ff */
[----:B-1----:R-:W-:Y:S01]  /*03d0*/  UPRMT UR4, UR4, 0x8880, URZ ;  /* 0x0000888004047896 */ /* 0x002fe200080000ff */
[----:B------:R-:W-:-:S04]  /*03e0*/  IMAD.WIDE.U32 R8, R2, UR22, RZ ;  /* 0x0000001602087c25 */ /* 0x000fc8000f8e00ff */
[C---:B------:R-:W-:Y:S02]  /*03f0*/  IMAD.SHL.U32 R16, R2.reuse, 0x4, RZ ;  /* 0x0000000402107824 */ /* 0x040fe400078e00ff */
[----:B------:R-:W-:Y:S02]  /*0400*/  IMAD R3, R2, UR23, R3 ;  /* 0x0000001702037c24 */ /* 0x000fe4000f8e0203 */
[----:B------:R-:W-:Y:S01]  /*0410*/  IMAD R13, R11, UR20, RZ ;  /* 0x000000140b0d7c24 */ /* 0x000fe2000f8e02ff */
[----:B------:R-:W-:Y:S01]  /*0420*/  UISETP.NE.AND UP1, UPT, UR4, URZ, UPT ;  /* 0x000000ff0400728c */ /* 0x000fe2000bf25270 */
[----:B------:R-:W-:Y:S01]  /*0430*/  IMAD.IADD R3, R9, 0x1, R3 ;  /* 0x0000000109037824 */ /* 0x000fe200078e0203 */
[----:B----4-:R-:W-:Y:S01]  /*0440*/  IADD3 R18, P0, PT, R16, UR28, RZ ;  /* 0x0000001c10127c10 */ /* 0x010fe2000ff1e0ff */
[C---:B---3--:R-:W-:Y:S01]  /*0450*/  IMAD.WIDE.U32 R4, R2.reuse, UR20, RZ ;  /* 0x0000001402047c25 */ /* 0x048fe2000f8e00ff */
[----:B------:R-:W-:-:S03]  /*0460*/  SHF.L.U64.HI R6, R2, 0x2, R11 ;  /* 0x0000000202067819 */ /* 0x000fc6000001020b */
[----:B------:R-:W-:Y:S01]  /*0470*/  IMAD R13, R2, UR21, R13 ;  /* 0x00000015020d7c24 */ /* 0x000fe2000f8e020d */
[----:B------:R-:W-:-:S03]  /*0480*/  IADD3.X R19, PT, PT, R6, UR29, RZ, P0, !PT ;  /* 0x0000001d06137c10 */ /* 0x000fc600087fe4ff */
[----:B------:R-:W-:Y:S01]  /*0490*/  IMAD.IADD R5, R5, 0x1, R13 ;  /* 0x0000000105057824 */ /* 0x000fe200078e020d */
[----:B------:R-:W-:Y:S01]  /*04a0*/  BSSY.RECONVERGENT B0, `(.L_x_49) ;  /* 0x000006d000007945 */ /* 0x000fe20003800200 */
[----:B-----5:R-:W-:Y:S02]  /*04b0*/  R2UR UR5, R0 ;  /* 0x00000000000572ca */ /* 0x020fe400000e0000 */
[----:B------:R-:W-:-:S04]  /*04c0*/  LEA R0, P1, R8, UR30, 0x2 ;  /* 0x0000001e08007c11 */ /* 0x000fc8000f8210ff */
[----:B------:R-:W-:Y:S02]  /*04d0*/  LEA.HI.X R2, R8, UR31, R3, 0x2, P1 ;  /* 0x0000001f08027c11 */ /* 0x000fe400088f1403 */
[----:B------:R-:W-:Y:S02]  /*04e0*/  IADD3 R8, P0, PT, R20, UR24, RZ ;  /* 0x0000001814087c10 */ /* 0x000fe4000ff1e0ff */
[----:B0-----:R-:W-:Y:S02]  /*04f0*/  LEA R3, P2, R4, UR10, 0x2 ;  /* 0x0000000a04037c11 */ /* 0x001fe4000f8410ff */
[----:B------:R-:W-:Y:S02]  /*0500*/  IADD3 R16, P1, PT, R16, UR8, RZ ;  /* 0x0000000810107c10 */ /* 0x000fe4000ff3e0ff */
[----:B------:R-:W-:Y:S02]  /*0510*/  LEA.HI.X R4, R4, UR11, R5, 0x2, P2 ;  /* 0x0000000b04047c11 */ /* 0x000fe400090f1405 */
[----:B------:R-:W-:-:S02]  /*0520*/  IADD3.X R17, PT, PT, R6, UR9, RZ, P1, !PT ;  /* 0x0000000906117c10 */ /* 0x000fc40008ffe4ff */
[----:B------:R-:W-:Y:S01]  /*0530*/  IADD3.X R9, PT, PT, R31, UR25, RZ, P0, !PT ;  /* 0x000000191f097c10 */ /* 0x000fe200087fe4ff */
[----:B------:R-:W-:Y:S01]  /*0540*/  USHF.R.S32.HI UR6, URZ, 0x1f, UR5 ;  /* 0x0000001fff067899 */ /* 0x000fe20008011405 */
[----:B--2---:R-:W-:Y:S02]  /*0550*/  SHF.R.S32.HI R22, RZ, 0x1f, R7 ;  /* 0x0000001fff167819 */ /* 0x004fe40000011407 */
[----:B------:R-:W-:Y:S01]  /*0560*/  SHF.R.S32.HI R26, RZ, 0x1f, R27 ;  /* 0x0000001fff1a7819 */ /* 0x000fe2000001141b */
[----:B------:R-:W-:Y:S08]  /*0570*/  BRA.U !UP1, `(.L_x_50) ;  /* 0x0000000109ac7547 */ /* 0x000ff0000b800000 */
[----:B------:R-:W-:Y:S01]  /*0580*/  UISETP.GE.U32.AND UP0, UPT, UR22, 0x2, UPT ;  /* 0x000000021600788c */ /* 0x000fe2000bf06070 */
[----:B------:R-:W-:Y:S01]  /*0590*/  IMAD.U32 R5, RZ, RZ, UR26 ;  /* 0x0000001aff057e24 */ /* 0x000fe2000f8e00ff */
[----:B------:R-:W-:Y:S01]  /*05a0*/  BSSY.RECONVERGENT B1, `(.L_x_51) ;  /* 0x000001a000017945 */ /* 0x000fe20003800200 */
[----:B------:R-:W-:Y:S01]  /*05b0*/  IMAD.U32 R6, RZ, RZ, UR27 ;  /* 0x0000001bff067e24 */ /* 0x000fe2000f8e00ff */
[----:B------:R-:W-:Y:S02]  /*05c0*/  UISETP.GE.AND.EX UP0, UPT, UR23, URZ, UPT, UP0 ;  /* 0x000000ff1700728c */ /* 0x000fe4000bf06300 */
[----:B------:R-:W-:Y:S01]  /*05d0*/  IADD3 R14, P2, P3, R8, UR5, -R5 ;  /* 0x00000005080e7c10 */ /* 0x000fe2000fb5e805 */
[----:B------:R-:W-:-:S03]  /*05e0*/  IMAD.MOV.U32 R5, RZ, RZ, 0x1 ;  /* 0x00000001ff057424 */ /* 0x000fc600078e00ff */
        /* <DEDUP_REMOVED lines=8> */
.L_x_53:
        /* <DEDUP_REMOVED lines=13> */
.L_x_52:
[----:B------:R-:W-:Y:S05]  /*0740*/  BSYNC.RECONVERGENT B1 ;  /* 0x0000000000017941 */ /* 0x000fea0003800200 */
.L_x_51:
        /* <DEDUP_REMOVED lines=14> */
.L_x_50:
[----:B------:R-:W-:Y:S01]  /*0830*/  UISETP.GE.U32.AND UP0, UPT, UR22, 0x2, UPT ;  /* 0x000000021600788c */ /* 0x000fe2000bf06070 */
[----:B------:R-:W-:Y:S01]  /*0840*/  IADD3 R14, P1, PT, R8, UR5, RZ ;  /* 0x00000005080e7c10 */ /* 0x000fe2000ff3e0ff */
[----:B------:R-:W-:Y:S01]  /*0850*/  BSSY.RECONVERGENT B1, `(.L_x_56) ;  /* 0x0000018000017945 */ /* 0x000fe20003800200 */
[----:B------:R-:W-:Y:S01]  /*0860*/  IMAD.MOV.U32 R5, RZ, RZ, 0x1 ;  /* 0x00000001ff057424 */ /* 0x000fe200078e00ff */
[----:B------:R-:W-:Y:S01]  /*0870*/  UISETP.GE.AND.EX UP0, UPT, UR23, URZ, UPT, UP0 ;  /* 0x000000ff1700728c */ /* 0x000fe2000bf06300 */
[----:B------:R-:W-:Y:S01]  /*0880*/  IADD3.X R15, PT, PT, R9, UR6, RZ, P1, !PT ;  /* 0x00000006090f7c10 */ /* 0x000fe20008ffe4ff */
[----:B------:R-:W-:Y:S01]  /*0890*/  IMAD.MOV.U32 R6, RZ, RZ, RZ ;  /* 0x000000ffff067224 */ /* 0x000fe200078e00ff */
[----:B------:R-:W-:-:S03]  /*08a0*/  ISETP.GT.U32.AND P0, PT, R14, R7, PT ;  /* 0x000000070e00720c */ /* 0x000fc60003f04070 */
[----:B------:R-:W-:-:S04]  /*08b0*/  PLOP3.LUT P1, PT, PT, PT, UP0, 0x80, 0x8 ;  /* 0x000000000008781c */ /* 0x000fc80003f2f008 */
[----:B------:R-:W-:-:S13]  /*08c0*/  ISETP.GT.OR.EX P0, PT, R15, R22, !P1, P0 ;  /* 0x000000160f00720c */ /* 0x000fda0004f04700 */
[----:B------:R-:W-:Y:S05]  /*08d0*/  @P0 BRA `(.L_x_57) ;  /* 0x00000000003c0947 */ /* 0x000fea0003800000 */
[----:B------:R-:W-:Y:S02]  /*08e0*/  IMAD.MOV.U32 R12, RZ, RZ, 0x1 ;  /* 0x00000001ff0c7424 */ /* 0x000fe400078e00ff */
[----:B------:R-:W-:-:S07]  /*08f0*/  IMAD.MOV.U32 R13, RZ, RZ, RZ ;  /* 0x000000ffff0d7224 */ /* 0x000fce00078e00ff */
.L_x_58:
        /* <DEDUP_REMOVED lines=13> */
.L_x_57:
[----:B------:R-:W-:Y:S05]  /*09d0*/  BSYNC.RECONVERGENT B1 ;  /* 0x0000000000017941 */ /* 0x000fea0003800200 */
.L_x_56:
        /* <DEDUP_REMOVED lines=11> */
.L_x_54:
        /* <DEDUP_REMOVED lines=14> */
.L_x_55:
[----:B------:R-:W-:Y:S05]  /*0b70*/  BSYNC.RECONVERGENT B0 ;  /* 0x0000000000007941 */ /* 0x000fea0003800200 */
.L_x_49:
        /* <DEDUP_REMOVED lines=21> */
.L_x_75:
        /* <DEDUP_REMOVED lines=22> */
[----:B0-----:R-:W-:Y:S01]  /*0e30*/  ISETP.GE.U32.AND P1, PT, R36, UR6, PT ;  /* 0x0000000624007c0c */ /* 0x001fe2000bf26070 */
[----:B------:R-:W-:Y:S02]  /*0e40*/  @!P0 IMAD.MOV.U32 R24, RZ, RZ, R22 ;  /* 0x000000ffff188224 */ /* 0x000fe400078e0016 */
[----:B------:R-:W-:Y:S01]  /*0e50*/  @!P0 IMAD.MOV.U32 R15, RZ, RZ, R23 ;  /* 0x000000ffff0f8224 */ /* 0x000fe200078e0017 */
[----:B------:R-:W-:Y:S01]  /*0e60*/  ISETP.GE.AND.EX P0, PT, R37, UR7, PT, P1 ;  /* 0x0000000725007c0c */ /* 0x000fe2000bf06310 */
[----:B-1----:R-:W-:-:S12]  /*0e70*/  IMAD.MOV.U32 R27, RZ, RZ, R35 ;  /* 0x000000ffff1b7224 */ /* 0x002fd800078e0023 */
        /* <DEDUP_REMOVED lines=11> */
.L_x_64:
[----:B------:R-:W-:Y:S05]  /*0f30*/  BSYNC.RECONVERGENT B2 ;  /* 0x0000000000027941 */ /* 0x000fea0003800200 */
.L_x_63:
[----:B------:R-:W-:Y:S05]  /*0f40*/  BRA `(.L_x_65) ;  /* 0x0000000400807947 */ /* 0x000fea0003800000 */
.L_x_62:
[----:B------:R-:W0:Y:S02]  /*0f50*/  LDCU.64 UR6, c[0x0][0x3e8] ;  /* 0x00007d00ff0677ac */ /* 0x000e240008000a00 */
[----:B0-----:R-:W-:-:S04]  /*0f60*/  ISETP.GE.U32.AND P0, PT, R5, UR6, PT ;  /* 0x0000000605007c0c */ /* 0x001fc8000bf06070 */
[----:B------:R-:W-:-:S13]  /*0f70*/  ISETP.GE.AND.EX P0, PT, R6, UR7, PT, P0 ;  /* 0x0000000706007c0c */ /* 0x000fda000bf06300 */
[----:B------:R-:W-:Y:S05]  /*0f80*/  @P0 BRA `(.L_x_66) ;  /* 0x00000004002c0947 */ /* 0x000fea0003800000 */
[C---:B------:R-:W-:Y:S01]  /*0f90*/  LEA R22, P0, R5.reuse, UR14, 0x2 ;  /* 0x0000000e05167c11 */ /* 0x040fe2000f8010ff */
[----:B------:R-:W0:Y:S03]  /*0fa0*/  LDC.64 R20, c[0x0][0x3d0] ;  /* 0x0000f400ff147b82 */ /* 0x000e260000000a00 */
[----:B------:R-:W-:-:S05]  /*0fb0*/  LEA.HI.X R23, R5, UR15, R6, 0x2, P0 ;  /* 0x0000000f05177c11 */ /* 0x000fca00080f1406 */
[----:B------:R-:W2:Y:S01]  /*0fc0*/  LDG.E R22, desc[UR18][R22.64] ;  /* 0x0000001216167981 */ /* 0x000ea2000c1e1900 */
        /* <DEDUP_REMOVED lines=39> */
.L_x_73:
        /* <DEDUP_REMOVED lines=12> */
.L_x_72:
[----:B------:R-:W-:Y:S02]  /*1300*/  IMAD.MOV.U32 R14, RZ, RZ, R28 ;  /* 0x000000ffff0e7224 */ /* 0x000fe400078e001c */
[----:B------:R-:W-:-:S07]  /*1310*/  IMAD.MOV.U32 R13, RZ, RZ, R29 ;  /* 0x000000ffff0d7224 */ /* 0x000fce00078e001d */
.L_x_71:
[----:B------:R-:W-:Y:S05]  /*1320*/  BSYNC.RECONVERGENT B3 ;  /* 0x0000000000037941 */ /* 0x000fea0003800200 */
.L_x_70:
[----:B------:R-:W-:Y:S01]  /*1330*/  IADD3 R30, P0, PT, R22, -R20, RZ ;  /* 0x80000014161e7210 */ /* 0x000fe20007f1e0ff */
[----:B------:R-:W-:Y:S01]  /*1340*/  IMAD.MOV.U32 R25, RZ, RZ, R22 ;  /* 0x000000ffff197224 */ /* 0x000fe200078e0016 */
[----:B------:R-:W-:Y:S01]  /*1350*/  PRMT R31, RZ, 0x7610, R31 ;  /* 0x00007610ff1f7816 */ /* 0x000fe2000000001f */
[----:B------:R-:W-:Y:S02]  /*1360*/  IMAD.MOV.U32 R29, RZ, RZ, R23 ;  /* 0x000000ffff1d7224 */ /* 0x000fe400078e0017 */
[----:B------:R-:W-:Y:S01]  /*1370*/  IMAD.X R28, R23, 0x1, ~R21, P0 ;  /* 0x00000001171c7824 */ /* 0x000fe200000e0e15 */
[----:B------:R-:W-:Y:S07]  /*1380*/  BRA `(.L_x_68) ;  /* 0x0000000000247947 */ /* 0x000fee0003800000 */
.L_x_69:
        /* <DEDUP_REMOVED lines=9> */
.L_x_68:
[----:B------:R-:W-:Y:S05]  /*1420*/  BSYNC.RECONVERGENT B2 ;  /* 0x0000000000027941 */ /* 0x000fea0003800200 */
.L_x_67:
[----:B------:R-:W-:Y:S05]  /*1430*/  BRA `(.L_x_65) ;  /* 0x0000000000447947 */ /* 0x000fea0003800000 */
.L_x_66:
[----:B------:R-:W0:Y:S01]  /*1440*/  LDCU.64 UR8, c[0x0][0x3e0] ;  /* 0x00007c00ff0877ac */ /* 0x000e220008000a00 */
[----:B------:R-:W-:Y:S01]  /*1450*/  ISETP.GT.U32.AND P2, PT, R27, R10, PT ;  /* 0x0000000a1b00720c */ /* 0x000fe20003f44070 */
[----:B------:R-:W-:Y:S01]  /*1460*/  IMAD.MOV.U32 R31, RZ, RZ, 0x1 ;  /* 0x00000001ff1f7424 */ /* 0x000fe200078e00ff */
[----:B------:R-:W1:Y:S02]  /*1470*/  LDCU.64 UR6, c[0x0][0x3d8] ;  /* 0x00007b00ff0677ac */ /* 0x000e640008000a00 */
[----:B------:R-:W-:Y:S01]  /*1480*/  ISETP.GT.AND.EX P2, PT, R26, R9, PT, P2 ;  /* 0x000000091a00720c */ /* 0x000fe20003f44320 */
[----:B------:R-:W-:Y:S02]  /*1490*/  IMAD.MOV.U32 R30, RZ, RZ, R33 ;  /* 0x000000ffff1e7224 */ /* 0x000fe400078e0021 */
[----:B------:R-:W-:Y:S01]  /*14a0*/  IMAD.MOV.U32 R28, RZ, RZ, R32 ;  /* 0x000000ffff1c7224 */ /* 0x000fe200078e0020 */
[C---:B0-----:R-:W-:Y:S02]  /*14b0*/  ISETP.NE.U32.AND P1, PT, R36.reuse, UR8, PT ;  /* 0x0000000824007c0c */ /* 0x041fe4000bf25070 */
[----:B------:R-:W-:-:S02]  /*14c0*/  ISETP.NE.U32.AND P0, PT, R36, UR8, PT ;  /* 0x0000000824007c0c */ /* 0x000fc4000bf05070 */
[----:B------:R-:W-:Y:S02]  /*14d0*/  ISETP.NE.AND.EX P1, PT, R37, UR9, PT, P1 ;  /* 0x0000000925007c0c */ /* 0x000fe4000bf25310 */
[----:B-1----:R-:W-:Y:S02]  /*14e0*/  IADD3 R25, P3, PT, R33, UR6, RZ ;  /* 0x0000000621197c10 */ /* 0x002fe4000ff7e0ff */
[----:B------:R-:W-:Y:S02]  /*14f0*/  PLOP3.LUT P1, PT, P1, P2, PT, 0x20, 0x2 ;  /* 0x000000000002781c */ /* 0x000fe40000f24470 */
[----:B------:R-:W-:Y:S02]  /*1500*/  ISETP.NE.AND.EX P0, PT, R37, UR9, PT, P0 ;  /* 0x0000000925007c0c */ /* 0x000fe4000bf05300 */
[----:B------:R-:W-:Y:S02]  /*1510*/  IADD3.X R29, PT, PT, R32, UR7, RZ, P3, !PT ;  /* 0x00000007201d7c10 */ /* 0x000fe40009ffe4ff */
[----:B------:R-:W-:-:S07]  /*1520*/  PLOP3.LUT P0, PT, P0, PT, PT, 0x8, 0x80 ;  /* 0x000000000080781c */ /* 0x000fce000070e170 */
[----:B------:R-:W-:Y:S05]  /*1530*/  @!P1 BREAK.RELIABLE B0 ;  /* 0x0000000000009942 */ /* 0x000fea0003800100 */
[----:B------:R-:W-:Y:S05]  /*1540*/  @!P1 BRA `(.L_x_74) ;  /* 0x0000000000089947 */ /* 0x000fea0003800000 */
.L_x_65:
[----:B------:R-:W-:Y:S05]  /*1550*/  BSYNC.RELIABLE B0 ;  /* 0x0000000000007941 */ /* 0x000fea0003800100 */
.L_x_61:
[----:B------:R-:W-:Y:S05]  /*1560*/  BRA `(.L_x_75) ;  /* 0xfffffff400d87947 */ /* 0x000fea000383ffff */
.L_x_74:
[----:B------:R-:W-:Y:S05]  /*1570*/  BSYNC.RECONVERGENT B1 ;  /* 0x0000000000017941 */ /* 0x000fea0003800200 */
.L_x_60:
[----:B------:R-:W-:Y:S05]  /*1580*/  WARPSYNC.ALL ;  /* 0x0000000000007948 */ /* 0x000fea0003800000 */
[----:B------:R-:W-:Y:S05]  /*1590*/  BRA `(.L_x_76) ;  /* 0x0000000800c47947 */ /* 0x000fea0003800000 */
.L_x_59:
[----:B------:R-:W-:Y:S01]  /*15a0*/  BSSY.RECONVERGENT B1, `(.L_x_76) ;  /* 0x00000b0000017945 */ /* 0x000fe20003800200 */
[----:B------:R-:W-:Y:S01]  /*15b0*/  IMAD.MOV.U32 R32, RZ, RZ, 0x1 ;  /* 0x00000001ff207424 */ /* 0x000fe200078e00ff */
[----:B------:R-:W-:Y:S01]  /*15c0*/  CS2R R14, SRZ ;  /* 0x00000000000e7805 */ /* 0x000fe2000001ff00 */
[----:B------:R-:W-:Y:S01]  /*15d0*/  IMAD.MOV.U32 R33, RZ, RZ, RZ ;  /* 0x000000ffff217224 */ /* 0x000fe200078e00ff */
[----:B------:R-:W-:Y:S01]  /*15e0*/  PRMT R34, RZ, 0x7610, R34 ;  /* 0x00007610ff227816 */ /* 0x000fe20000000022 */
[----:B------:R-:W-:Y:S02]  /*15f0*/  IMAD.MOV.U32 R24, RZ, RZ, RZ ;  /* 0x000000ffff187224 */ /* 0x000fe400078e00ff */
[----:B------:R-:W-:-:S07]  /*1600*/  IMAD.MOV.U32 R13, RZ, RZ, RZ ;  /* 0x000000ffff0d7224 */ /* 0x000fce00078e00ff */
.L_x_93:
        /* <DEDUP_REMOVED lines=13> */
[----:B------:R-:W1:Y:S01]  /*16e0*/  LDCU.64 UR6, c[0x0][0x3d8] ;  /* 0x00007b00ff0677ac */ /* 0x000e620008000a00 */
[----:B------:R-:W-:Y:S02]  /*16f0*/  IMAD.MOV.U32 R28, RZ, RZ, R9 ;  /* 0x000000ffff1c7224 */ /* 0x000fe400078e0009 */
[----:B------:R-:W-:-:S09]  /*1700*/  IMAD.MOV.U32 R29, RZ, RZ, R12 ;  /* 0x000000ffff1d7224 */ /* 0x000fd200078e000c */
[C---:B------:R-:W-:Y:S02]  /*1710*/  @!P0 LEA R22, P1, R24.reuse, R3, 0x2 ;  /* 0x0000000318168211 */ /* 0x040fe400078210ff */
[C---:B------:R-:W-:Y:S02]  /*1720*/  @!P0 IADD3 R25, P2, PT, R24.reuse, 0x1, RZ ;  /* 0x0000000118198810 */ /* 0x040fe40007f5e0ff */
[--C-:B------:R-:W-:Y:S02]  /*1730*/  @!P0 LEA.HI.X R23, R24, R4, R15.reuse, 0x2, P1 ;  /* 0x0000000418178211 */ /* 0x100fe400008f140f */
[----:B0-----:R-:W-:Y:S01]  /*1740*/  ISETP.GE.U32.AND P1, PT, R32, UR8, PT ;  /* 0x0000000820007c0c */ /* 0x001fe2000bf26070 */
[----:B------:R-:W-:Y:S02]  /*1750*/  @!P0 IMAD.X R26, RZ, RZ, R15, P2 ;  /* 0x000000ffff1a8224 */ /* 0x000fe400010e060f */
[----:B------:R1:W-:Y:S01]  /*1760*/  @!P0 STG.E desc[UR18][R22.64], R27 ;  /* 0x0000001b16008986 */ /* 0x0003e2000c101912 */
[----:B------:R-:W-:Y:S01]  /*1770*/  ISETP.GE.AND.EX P1, PT, R33, UR9, PT, P1 ;  /* 0x0000000921007c0c */ /* 0x000fe2000bf26310 */
[----:B------:R-:W-:-:S02]  /*1780*/  @!P0 IMAD.MOV.U32 R15, RZ, RZ, R26 ;  /* 0x000000ffff0f8224 */ /* 0x000fc400078e001a */
[----:B------:R-:W-:Y:S02]  /*1790*/  @!P0 IMAD.MOV.U32 R24, RZ, RZ, R25 ;  /* 0x000000ffff188224 */ /* 0x000fe400078e0019 */
[----:B------:R-:W-:Y:S01]  /*17a0*/  IMAD.MOV.U32 R25, RZ, RZ, R11 ;  /* 0x000000ffff197224 */ /* 0x000fe200078e000b */
[----:B-1----:R-:W-:-:S04]  /*17b0*/  IADD3 R27, P2, PT, R7, UR6, RZ ;  /* 0x00000006071b7c10 */ /* 0x002fc8000ff5e0ff */
        /* <DEDUP_REMOVED lines=12> */
.L_x_80:
[----:B------:R-:W-:Y:S05]  /*1880*/  BSYNC.RECONVERGENT B2 ;  /* 0x0000000000027941 */ /* 0x000fea0003800200 */
.L_x_79:
[----:B------:R-:W-:Y:S05]  /*1890*/  BRA `(.L_x_81) ;  /* 0x0000000400f87947 */ /* 0x000fea0003800000 */
.L_x_78:
[----:B------:R-:W0:Y:S01]  /*18a0*/  LDCU.64 UR6, c[0x0][0x3e8] ;  /* 0x00007d00ff0677ac */ /* 0x000e220008000a00 */
[----:B------:R-:W-:-:S05]  /*18b0*/  IMAD.U32 R35, RZ, RZ, UR5 ;  /* 0x00000005ff237e24 */ /* 0x000fca000f8e00ff */
[----:B------:R-:W-:Y:S02]  /*18c0*/  SHF.R.S32.HI R35, RZ, 0x1f, R35 ;  /* 0x0000001fff237819 */ /* 0x000fe40000011423 */
[----:B0-----:R-:W-:-:S04]  /*18d0*/  ISETP.GE.U32.AND P0, PT, R5, UR6, PT ;  /* 0x0000000605007c0c */ /* 0x001fc8000bf06070 */
[----:B------:R-:W-:-:S13]  /*18e0*/  ISETP.GE.AND.EX P0, PT, R6, UR7, PT, P0 ;  /* 0x0000000706007c0c */ /* 0x000fda000bf06300 */
        /* <DEDUP_REMOVED lines=55> */
.L_x_88:
        /* <DEDUP_REMOVED lines=11> */
.L_x_87:
[----:B------:R-:W-:Y:S02]  /*1d10*/  IMAD.MOV.U32 R14, RZ, RZ, R25 ;  /* 0x000000ffff0e7224 */ /* 0x000fe400078e0019 */
[----:B------:R-:W-:-:S07]  /*1d20*/  IMAD.MOV.U32 R13, RZ, RZ, R28 ;  /* 0x000000ffff0d7224 */ /* 0x000fce00078e001c */
.L_x_86:
[----:B------:R-:W-:Y:S05]  /*1d30*/  BSYNC.RECONVERGENT B3 ;  /* 0x0000000000037941 */ /* 0x000fea0003800200 */
.L_x_85:
[----:B------:R-:W-:Y:S01]  /*1d40*/  IADD3 R30, P0, PT, R36, -R22, RZ ;  /* 0x80000016241e7210 */ /* 0x000fe20007f1e0ff */
[----:B------:R-:W-:Y:S01]  /*1d50*/  IMAD.MOV.U32 R25, RZ, RZ, R36 ;  /* 0x000000ffff197224 */ /* 0x000fe200078e0024 */
[----:B------:R-:W-:Y:S01]  /*1d60*/  PRMT R34, RZ, 0x7610, R34 ;  /* 0x00007610ff227816 */ /* 0x000fe20000000022 */
[----:B------:R-:W-:Y:S02]  /*1d70*/  IMAD.MOV.U32 R29, RZ, RZ, R37 ;  /* 0x000000ffff1d7224 */ /* 0x000fe400078e0025 */
[----:B------:R-:W-:-:S08]  /*1d80*/  IMAD.X R28, R37, 0x1, ~R23, P0 ;  /* 0x00000001251c7824 */ /* 0x000fd000000e0e17 */
.L_x_84:
[----:B------:R-:W-:Y:S05]  /*1d90*/  BSYNC.RECONVERGENT B2 ;  /* 0x0000000000027941 */ /* 0x000fea0003800200 */
.L_x_83:
[----:B------:R-:W-:Y:S05]  /*1da0*/  BRA `(.L_x_81) ;  /* 0x0000000000b47947 */ /* 0x000fea0003800000 */
.L_x_82:
[----:B------:R-:W0:Y:S01]  /*1db0*/  LDCU.64 UR6, c[0x0][0x3e0] ;  /* 0x00007c00ff0677ac */ /* 0x000e220008000a00 */
[----:B------:R-:W-:Y:S02]  /*1dc0*/  PLOP3.LUT P0, PT, PT, PT, PT, 0x80, 0x8 ;  /* 0x000000000008781c */ /* 0x000fe40003f0f070 */
[----:B0-----:R-:W-:-:S04]  /*1dd0*/  ISETP.NE.U32.AND P1, PT, R32, UR6, PT ;  /* 0x0000000620007c0c */ /* 0x001fc8000bf25070 */
        /* <DEDUP_REMOVED lines=26> */
.L_x_92:
        /* <DEDUP_REMOVED lines=11> */
.L_x_91:
[----:B------:R-:W-:Y:S02]  /*2030*/  IMAD.MOV.U32 R13, RZ, RZ, R28 ;  /* 0x000000ffff0d7224 */ /* 0x000fe400078e001c */
[----:B------:R-:W-:Y:S02]  /*2040*/  IMAD.MOV.U32 R14, RZ, RZ, R23 ;  /* 0x000000ffff0e7224 */ /* 0x000fe400078e0017 */
[----:B------:R-:W-:Y:S02]  /*2050*/  IMAD.MOV.U32 R28, RZ, RZ, R35 ;  /* 0x000000ffff1c7224 */ /* 0x000fe400078e0023 */
[----:B------:R-:W-:-:S07]  /*2060*/  IMAD.U32 R30, RZ, RZ, UR5 ;  /* 0x00000005ff1e7e24 */ /* 0x000fce000f8e00ff */
.L_x_90:
[----:B------:R-:W-:Y:S05]  /*2070*/  BSYNC.RECONVERGENT B2 ;  /* 0x0000000000027941 */ /* 0x000fea0003800200 */
.L_x_81:
[----:B------:R-:W-:Y:S05]  /*2080*/  BSYNC.RELIABLE B0 ;  /* 0x0000000000007941 */ /* 0x000fea0003800100 */
.L_x_77:
[----:B------:R-:W-:Y:S05]  /*2090*/  BRA `(.L_x_93) ;  /* 0xfffffff4005c7947 */ /* 0x000fea000383ffff */
.L_x_89:
[----:B------:R-:W-:Y:S05]  /*20a0*/  BSYNC.RECONVERGENT B1 ;  /* 0x0000000000017941 */ /* 0x000fea0003800200 */
.L_x_76:
        /* <DEDUP_REMOVED lines=25> */
.L_x_96:
        /* <DEDUP_REMOVED lines=12> */
.L_x_95:
[----:B------:R-:W-:Y:S05]  /*2300*/  BSYNC.RECONVERGENT B0 ;  /* 0x0000000000007941 */ /* 0x000fea0003800200 */
.L_x_94:
[----:B------:R-:W-:Y:S04]  /*2310*/  STG.E desc[UR18][R18.64], R14 ;  /* 0x0000000e12007986 */ /* 0x000fe8000c101912 */
[----:B------:R-:W-:Y:S01]  /*2320*/  STG.E desc[UR18][R16.64], R24 ;  /* 0x0000001810007986 */ /* 0x000fe2000c101912 */
[----:B------:R-:W-:Y:S05]  /*2330*/  EXIT ;  /* 0x000000000000794d */ /* 0x000fea0003800000 */
.L_x_97:
        /* <DEDUP_REMOVED lines=12> */
.L_x_99:


//--------------------- .nv.shared.reserved.0     --------------------------
	.section	.nv.shared.reserved.0,"aw",@nobits
	.weak		__nv_reservedSMEM_offset_0_alias
	.size		__nv_reservedSMEM_offset_0_alias, 0, 64
	.other		__nv_reservedSMEM_offset_0_alias,@"STO_CUDA_RESERVED_SHARED STV_DEFAULT"
__nv_reservedSMEM_offset_0_alias:
	.zero		0
	.zero		64


//--------------------- .nv.global                --------------------------
	.section	.nv.global,"aw",@nobits
.nv.global:
	.type		_ZN54_INTERNAL_9225101d_23_vertical_slash_index_cu_e44355d24cuda3std3__48in_placeE,@object
	.size		_ZN54_INTERNAL_9225101d_23_vertical_slash_index_cu_e44355d24cuda3std3__48in_placeE,(_ZN54_INTERNAL_9225101d_23_vertical_slash_index_cu_e44355d24cuda3std6ranges3__45__cpo8distanceE - _ZN54_INTERNAL_9225101d_23_vertical_slash_index_cu_e44355d24cuda3std3__48in_placeE)
_ZN54_INTERNAL_9225101d_23_vertical_slash_index_cu_e44355d24cuda3std3__48in_placeE:
	.zero		1
	.type		_ZN54_INTERNAL_9225101d_23_vertical_slash_index_cu_e44355d24cuda3std6ranges3__45__cpo8distanceE,@object
	.size		_ZN54_INTERNAL_9225101d_23_vertical_slash_index_cu_e44355d24cuda3std6ranges3__45__cpo8distanceE,(_ZN54_INTERNAL_9225101d_23_vertical_slash_index_cu_e44355d24cuda3std3__45__cpo6cbeginE - _ZN54_INTERNAL_9225101d_23_vertical_slash_index_cu_e44355d24cuda3std6ranges3__45__cpo8distanceE)
_ZN54_INTERNAL_9225101d_23_vertical_slash_index_cu_e44355d24cuda3std6ranges3__45__cpo8distanceE:
	.zero		1
	.type		_ZN54_INTERNAL_9225101d_23_vertical_slash_index_cu_e44355d24cuda3std3__45__cpo6cbeginE,@object
	.size		_ZN54_INTERNAL_9225101d_23_vertical_slash_index_cu_e44355d24cuda3std3__45__cpo6cbeginE,(_ZN54_INTERNAL_9225101d_23_vertical_slash_index_cu_e44355d24cuda3std6ranges3__45__cpo7advanceE - _ZN54_INTERNAL_9225101d_23_vertical_slash_index_cu_e44355d24cuda3std3__45__cpo6cbeginE)
_ZN54_INTERNAL_9225101d_23_vertical_slash_index_cu_e44355d24cuda3std3__45__cpo6cbeginE:
	.zero		1
	.type		_ZN54_INTERNAL_9225101d_23_vertical_slash_index_cu_e44355d24cuda3std6ranges3__45__cpo7advanceE,@object
	.size		_ZN54_INTERNAL_9225101d_23_vertical_slash_index_cu_e44355d24cuda3std6ranges3__45__cpo7advanceE,(_ZN54_INTERNAL_9225101d_23_vertical_slash_index_cu_e44355d24cuda3std3__45__cpo7crbeginE - _ZN54_INTERNAL_9225101d_23_vertical_slash_index_cu_e44355d24cuda3std6ranges3__45__cpo7advanceE)
_ZN54_INTERNAL_9225101d_23_vertical_slash_index_cu_e44355d24cuda3std6ranges3__45__cpo7advanceE:
	.zero		1
	.type		_ZN54_INTERNAL_9225101d_23_vertical_slash_index_cu_e44355d24cuda3std3__45__cpo7crbeginE,@object
	.size		_ZN54_INTERNAL_9225101d_23_vertical_slash_index_cu_e44355d24cuda3std3__45__cpo7crbeginE,(_ZN54_INTERNAL_9225101d_23_vertical_slash_index_cu_e44355d24cuda3std6ranges3__45__cpo4dataE - _ZN54_INTERNAL_9225101d_23_vertical_slash_index_cu_e44355d24cuda3std3__45__cpo7crbeginE)
_ZN54_INTERNAL_9225101d_23_vertical_slash_index_cu_e44355d24cuda3std3__45__cpo7crbeginE:
	.zero		1
	.type		_ZN54_INTERNAL_9225101d_23_vertical_slash_index_cu_e44355d24cuda3std6ranges3__45__cpo4dataE,@object
	.size		_ZN54_INTERNAL_9225101d_23_vertical_slash_index_cu_e44355d24cuda3std6ranges3__45__cpo4dataE,(_ZN54_INTERNAL_9225101d_23_vertical_slash_index_cu_e44355d24cuda3std6ranges3__45__cpo5beginE - _ZN54_INTERNAL_9225101d_23_vertical_slash_index_cu_e44355d24cuda3std6ranges3__45__cpo4dataE)
_ZN54_INTERNAL_9225101d_23_vertical_slash_index_cu_e44355d24cuda3std6ranges3__45__cpo4dataE:
	.zero		1
	.type		_ZN54_INTERNAL_9225101d_23_vertical_slash_index_cu_e44355d24cuda3std6ranges3__45__cpo5beginE,@object
	.size		_ZN54_INTERNAL_9225101d_23_vertical_slash_index_cu_e44355d24cuda3std6ranges3__45__cpo5beginE,(_ZN54_INTERNAL_9225101d_23_vertical_slash_index_cu_e44355d24cuda3std3__456_GLOBAL__N__9225101d_23_vertical_slash_index_cu_e44355d26ignoreE - _ZN54_INTERNAL_9225101d_23_vertical_slash_index_cu_e44355d24cuda3std6ranges3__45__cpo5beginE)
_ZN54_INTERNAL_9225101d_23_vertical_slash_index_cu_e44355d24cuda3std6ranges3__45__cpo5beginE:
	.zero		1
	.type		_ZN54_INTERNAL_9225101d_23_vertical_slash_index_cu_e44355d24cuda3std3__456_GLOBAL__N__9225101d_23_vertical_slash_index_cu_e44355d26ignoreE,@object
	.size		_ZN54_INTERNAL_9225101d_23_vertical_slash_index_cu_e44355d24cuda3std3__456_GLOBAL__N__9225101d_23_vertical_slash_index_cu_e44355d26ignoreE,(_ZN54_INTERNAL_9225101d_23_vertical_slash_index_cu_e44355d24cuda3std6ranges3__45__cpo4sizeE - _ZN54_INTERNAL_9225101d_23_vertical_slash_index_cu_e44355d24cuda3std3__456_GLOBAL__N__9225101d_23_vertical_slash_index_cu_e44355d26ignoreE)
_ZN54_INTERNAL_9225101d_23_vertical_slash_index_cu_e44355d24cuda3std3__456_GLOBAL__N__9225101d_23_vertical_slash_index_cu_e44355d26ignoreE:
	.zero		1
	.type		_ZN54_INTERNAL_9225101d_23_vertical_slash_index_cu_e44355d24cuda3std6ranges3__45__cpo4sizeE,@object
	.size		_ZN54_INTERNAL_9225101d_23_vertical_slash_index_cu_e44355d24cuda3std6ranges3__45__cpo4sizeE,(_ZN54_INTERNAL_9225101d_23_vertical_slash_index_cu_e44355d24cuda3std3__45__cpo5beginE - _ZN54_INTERNAL_9225101d_23_vertical_slash_index_cu_e44355d24cuda3std6ranges3__45__cpo4sizeE)
_ZN54_INTERNAL_9225101d_23_vertical_slash_index_cu_e44355d24cuda3std6ranges3__45__cpo4sizeE:
	.zero		1
	.type		_ZN54_INTERNAL_9225101d_23_vertical_slash_index_cu_e44355d24cuda3std3__45__cpo5beginE,@object
	.size		_ZN54_INTERNAL_9225101d_23_vertical_slash_index_cu_e44355d24cuda3std3__45__cpo5beginE,(_ZN54_INTERNAL_9225101d_23_vertical_slash_index_cu_e44355d24cuda3std6ranges3__45__cpo6cbeginE - _ZN54_INTERNAL_9225101d_23_vertical_slash_index_cu_e44355d24cuda3std3__45__cpo5beginE)
_ZN54_INTERNAL_9225101d_23_vertical_slash_index_cu_e44355d24cuda3std3__45__cpo5beginE:
	.zero		1
	.type		_ZN54_INTERNAL_9225101d_23_vertical_slash_index_cu_e44355d24cuda3std6ranges3__45__cpo6cbeginE,@object
	.size		_ZN54_INTERNAL_9225101d_23_vertical_slash_index_cu_e44355d24cuda3std6ranges3__45__cpo6cbeginE,(_ZN54_INTERNAL_9225101d_23_vertical_slash_index_cu_e44355d24cuda3std3__45__cpo6rbeginE - _ZN54_INTERNAL_9225101d_23_vertical_slash_index_cu_e44355d24cuda3std6ranges3__45__cpo6cbeginE)
_ZN54_INTERNAL_9225101d_23_vertical_slash_index_cu_e44355d24cuda3std6ranges3__45__cpo6cbeginE:
	.zero		1
	.type		_ZN54_INTERNAL_9225101d_23_vertical_slash_index_cu_e44355d24cuda3std3__45__cpo6rbeginE,@object
	.size		_ZN54_INTERNAL_9225101d_23_vertical_slash_index_cu_e44355d24cuda3std3__45__cpo6rbeginE,(_ZN54_INTERNAL_9225101d_23_vertical_slash_index_cu_e44355d24cuda3std6ranges3__45__cpo4nextE - _ZN54_INTERNAL_9225101d_23_vertical_slash_index_cu_e44355d24cuda3std3__45__cpo6rbeginE)
_ZN54_INTERNAL_9225101d_23_vertical_slash_index_cu_e44355d24cuda3std3__45__cpo6rbeginE:
	.zero		1
	.type		_ZN54_INTERNAL_9225101d_23_vertical_slash_index_cu_e44355d24cuda3std6ranges3__45__cpo4nextE,@object
	.size		_ZN54_INTERNAL_9225101d_23_vertical_slash_index_cu_e44355d24cuda3std6ranges3__45__cpo4nextE,(_ZN54_INTERNAL_9225101d_23_vertical_slash_index_cu_e44355d24cuda3std6ranges3__45__cpo4swapE - _ZN54_INTERNAL_9225101d_23_vertical_slash_index_cu_e44355d24cuda3std6ranges3__45__cpo4nextE)
_ZN54_INTERNAL_9225101d_23_vertical_slash_index_cu_e44355d24cuda3std6ranges3__45__cpo4nextE:
	.zero		1
	.type		_ZN54_INTERNAL_9225101d_23_vertical_slash_index_cu_e44355d24cuda3std6ranges3__45__cpo4swapE,@object
	.size		_ZN54_INTERNAL_9225101d_23_vertical_slash_index_cu_e44355d24cuda3std6ranges3__45__cpo4swapE,(_ZN54_INTERNAL_9225101d_23_vertical_slash_index_cu_e44355d24cuda3std3__420unreachable_sentinelE - _ZN54_INTERNAL_9225101d_23_vertical_slash_index_cu_e44355d24cuda3std6ranges3__45__cpo4swapE)
_ZN54_INTERNAL_9225101d_23_vertical_slash_index_cu_e44355d24cuda3std6ranges3__45__cpo4swapE:
	.zero		1
	.type		_ZN54_INTERNAL_9225101d_23_vertical_slash_index_cu_e44355d24cuda3std3__420unreachable_sentinelE,@object
	.size		_ZN54_INTERNAL_9225101d_23_vertical_slash_index_cu_e44355d24cuda3std3__420unreachable_sentinelE,(_ZN54_INTERNAL_9225101d_23_vertical_slash_index_cu_e44355d26thrust24THRUST_300001_SM_1000_NS6system6detail10sequential3seqE - _ZN54_INTERNAL_9225101d_23_vertical_slash_index_cu_e44355d24cuda3std3__420unreachable_sentinelE)
_ZN54_INTERNAL_9225101d_23_vertical_slash_index_cu_e44355d24cuda3std3__420unreachable_sentinelE:
	.zero		1
	.type		_ZN54_INTERNAL_9225101d_23_vertical_slash_index_cu_e44355d26thrust24THRUST_300001_SM_1000_NS6system6detail10sequential3seqE,@object
	.size		_ZN54_INTERNAL_9225101d_23_vertical_slash_index_cu_e44355d26thrust24THRUST_300001_SM_1000_NS6system6detail10sequential3seqE,(_ZN54_INTERNAL_9225101d_23_vertical_slash_index_cu_e44355d24cuda3std3__45__cpo4cendE - _ZN54_INTERNAL_9225101d_23_vertical_slash_index_cu_e44355d26thrust24THRUST_300001_SM_1000_NS6system6detail10sequential3seqE)
_ZN54_INTERNAL_9225101d_23_vertical_slash_index_cu_e44355d26thrust24THRUST_300001_SM_1000_NS6system6detail10sequential3seqE:
	.zero		1
	.type		_ZN54_INTERNAL_9225101d_23_vertical_slash_index_cu_e44355d24cuda3std3__45__cpo4cendE,@object
	.size		_ZN54_INTERNAL_9225101d_23_vertical_slash_index_cu_e44355d24cuda3std3__45__cpo4cendE,(_ZN54_INTERNAL_9225101d_23_vertical_slash_index_cu_e44355d24cuda3std6ranges3__45__cpo9iter_swapE - _ZN54_INTERNAL_9225101d_23_vertical_slash_index_cu_e44355d24cuda3std3__45__cpo4cendE)
_ZN54_INTERNAL_9225101d_23_vertical_slash_index_cu_e44355d24cuda3std3__45__cpo4cendE:
	.zero		1
	.type		_ZN54_INTERNAL_9225101d_23_vertical_slash_index_cu_e44355d24cuda3std6ranges3__45__cpo9iter_swapE,@object
	.size		_ZN54_INTERNAL_9225101d_23_vertical_slash_index_cu_e44355d24cuda3std6ranges3__45__cpo9iter_swapE,(_ZN54_INTERNAL_9225101d_23_vertical_slash_index_cu_e44355d24cuda3std3__45__cpo5crendE - _ZN54_INTERNAL_9225101d_23_vertical_slash_index_cu_e44355d24cuda3std6ranges3__45__cpo9iter_swapE)
_ZN54_INTERNAL_9225101d_23_vertical_slash_index_cu_e44355d24cuda3std6ranges3__45__cpo9iter_swapE:
	.zero		1
	.type		_ZN54_INTERNAL_9225101d_23_vertical_slash_index_cu_e44355d24cuda3std3__45__cpo5crendE,@object
	.size		_ZN54_INTERNAL_9225101d_23_vertical_slash_index_cu_e44355d24cuda3std3__45__cpo5crendE,(_ZN54_INTERNAL_9225101d_23_vertical_slash_index_cu_e44355d24cuda3std6ranges3__45__cpo5cdataE - _ZN54_INTERNAL_9225101d_23_vertical_slash_index_cu_e44355d24cuda3std3__45__cpo5crendE)
_ZN54_INTERNAL_9225101d_23_vertical_slash_index_cu_e44355d24cuda3std3__45__cpo5crendE:
	.zero		1
	.type		_ZN54_INTERNAL_9225101d_23_vertical_slash_index_cu_e44355d24cuda3std6ranges3__45__cpo5cdataE,@object
	.size		_ZN54_INTERNAL_9225101d_23_vertical_slash_index_cu_e44355d24cuda3std6ranges3__45__cpo5cdataE,(_ZN54_INTERNAL_9225101d_23_vertical_slash_index_cu_e44355d24cuda3std6ranges3__45__cpo3endE - _ZN54_INTERNAL_9225101d_23_vertical_slash_index_cu_e44355d24cuda3std6ranges3__45__cpo5cdataE)
_ZN54_INTERNAL_9225101d_23_vertical_slash_index_cu_e44355d24cuda3std6ranges3__45__cpo5cdataE:
	.zero		1
	.type		_ZN54_INTERNAL_9225101d_23_vertical_slash_index_cu_e44355d24cuda3std6ranges3__45__cpo3endE,@object
	.size		_ZN54_INTERNAL_9225101d_23_vertical_slash_index_cu_e44355d24cuda3std6ranges3__45__cpo3endE,(_ZN54_INTERNAL_9225101d_23_vertical_slash_index_cu_e44355d24cuda3std3__419piecewise_constructE - _ZN54_INTERNAL_9225101d_23_vertical_slash_index_cu_e44355d24cuda3std6ranges3__45__cpo3endE)
_ZN54_INTERNAL_9225101d_23_vertical_slash_index_cu_e44355d24cuda3std6ranges3__45__cpo3endE:
	.zero		1
	.type		_ZN54_INTERNAL_9225101d_23_vertical_slash_index_cu_e44355d24cuda3std3__419piecewise_constructE,@object
	.size		_ZN54_INTERNAL_9225101d_23_vertical_slash_index_cu_e44355d24cuda3std3__419piecewise_constructE,(_ZN54_INTERNAL_9225101d_23_vertical_slash_index_cu_e44355d24cuda3std6ranges3__45__cpo5ssizeE - _ZN54_INTERNAL_9225101d_23_vertical_slash_index_cu_e44355d24cuda3std3__419piecewise_constructE)
_ZN54_INTERNAL_9225101d_23_vertical_slash_index_cu_e44355d24cuda3std3__419piecewise_constructE:
	.zero		1
	.type		_ZN54_INTERNAL_9225101d_23_vertical_slash_index_cu_e44355d24cuda3std6ranges3__45__cpo5ssizeE,@object
	.size		_ZN54_INTERNAL_9225101d_23_vertical_slash_index_cu_e44355d24cuda3std6ranges3__45__cpo5ssizeE,(_ZN54_INTERNAL_9225101d_23_vertical_slash_index_cu_e44355d24cuda3std3__45__cpo3endE - _ZN54_INTERNAL_9225101d_23_vertical_slash_index_cu_e44355d24cuda3std6ranges3__45__cpo5ssizeE)
_ZN54_INTERNAL_9225101d_23_vertical_slash_index_cu_e44355d24cuda3std6ranges3__45__cpo5ssizeE:
	.zero		1
	.type		_ZN54_INTERNAL_9225101d_23_vertical_slash_index_cu_e44355d24cuda3std3__45__cpo3endE,@object
	.size		_ZN54_INTERNAL_9225101d_23_vertical_slash_index_cu_e44355d24cuda3std3__45__cpo3endE,(_ZN54_INTERNAL_9225101d_23_vertical_slash_index_cu_e44355d24cuda3std6ranges3__45__cpo4cendE - _ZN54_INTERNAL_9225101d_23_vertical_slash_index_cu_e44355d24cuda3std3__45__cpo3endE)
_ZN54_INTERNAL_9225101d_23_vertical_slash_index_cu_e44355d24cuda3std3__45__cpo3endE:
	.zero		1
	.type		_ZN54_INTERNAL_9225101d_23_vertical_slash_index_cu_e44355d24cuda3std6ranges3__45__cpo4cendE,@object
	.size		_ZN54_INTERNAL_9225101d_23_vertical_slash_index_cu_e44355d24cuda3std6ranges3__45__cpo4cendE,(_ZN54_INTERNAL_9225101d_23_vertical_slash_index_cu_e44355d24cuda3std3__45__cpo4rendE - _ZN54_INTERNAL_9225101d_23_vertical_slash_index_cu_e44355d24cuda3std6ranges3__45__cpo4cendE)
_ZN54_INTERNAL_9225101d_23_vertical_slash_index_cu_e44355d24cuda3std6ranges3__45__cpo4cendE:
	.zero		1
	.type		_ZN54_INTERNAL_9225101d_23_vertical_slash_index_cu_e44355d24cuda3std3__45__cpo4rendE,@object
	.size		_ZN54_INTERNAL_9225101d_23_vertical_slash_index_cu_e44355d24cuda3std3__45__cpo4rendE,(_ZN54_INTERNAL_9225101d_23_vertical_slash_index_cu_e44355d24cuda3std6ranges3__45__cpo4prevE - _ZN54_INTERNAL_9225101d_23_vertical_slash_index_cu_e44355d24cuda3std3__45__cpo4rendE)
_ZN54_INTERNAL_9225101d_23_vertical_slash_index_cu_e44355d24cuda3std3__45__cpo4rendE:
	.zero		1
	.type		_ZN54_INTERNAL_9225101d_23_vertical_slash_index_cu_e44355d24cuda3std6ranges3__45__cpo4prevE,@object
	.size		_ZN54_INTERNAL_9225101d_23_vertical_slash_index_cu_e44355d24cuda3std6ranges3__45__cpo4prevE,(_ZN54_INTERNAL_9225101d_23_vertical_slash_index_cu_e44355d24cuda3std6ranges3__45__cpo9iter_moveE - _ZN54_INTERNAL_9225101d_23_vertical_slash_index_cu_e44355d24cuda3std6ranges3__45__cpo4prevE)
_ZN54_INTERNAL_9225101d_23_vertical_slash_index_cu_e44355d24cuda3std6ranges3__45__cpo4prevE:
	.zero		1
	.type		_ZN54_INTERNAL_9225101d_23_vertical_slash_index_cu_e44355d24cuda3std6ranges3__45__cpo9iter_moveE,@object
	.size		_ZN54_INTERNAL_9225101d_23_vertical_slash_index_cu_e44355d24cuda3std6ranges3__45__cpo9iter_moveE,(.L_13 - _ZN54_INTERNAL_9225101d_23_vertical_slash_index_cu_e44355d24cuda3std6ranges3__45__cpo9iter_moveE)
_ZN54_INTERNAL_9225101d_23_vertical_slash_index_cu_e44355d24cuda3std6ranges3__45__cpo9iter_moveE:
	.zero		1
.L_13:


//--------------------- .nv.constant0._Z47convert_vertical_slash_indexes_kernel_mergeheadPKiS0_S0_S0_S0_S0_PiS1_S1_S1_llllllb --------------------------
	.section	.nv.constant0._Z47convert_vertical_slash_indexes_kernel_mergeheadPKiS0_S0_S0_S0_S0_PiS1_S1_S1_llllllb,"a",@progbits
	.sectionflags	@""
	.align	4
.nv.constant0._Z47convert_vertical_slash_indexes_kernel_mergeheadPKiS0_S0_S0_S0_S0_PiS1_S1_S1_llllllb:
	.zero		1025


//--------------------- .nv.constant0._Z37convert_vertical_slash_indexes_kernelPKiS0_S0_S0_PiS1_S1_S1_llllllb --------------------------
	.section	.nv.constant0._Z37convert_vertical_slash_indexes_kernelPKiS0_S0_S0_PiS1_S1_S1_llllllb,"a",@progbits
	.sectionflags	@""
	.align	4
.nv.constant0._Z37convert_vertical_slash_indexes_kernelPKiS0_S0_S0_PiS1_S1_S1_llllllb:
	.zero		1009


//--------------------- SYMBOLS --------------------------

	.type		.nv.reservedSmem.offset0,@object
	.size		.nv.reservedSmem.offset0,0x4
